//
// Generated by NVIDIA NVVM Compiler
//
// Compiler Build ID: CL-36424714
// Cuda compilation tools, release 13.0, V13.0.88
// Based on NVVM 20.0.0
//

.version 9.0
.target sm_100
.address_size 64

	// .globl	_Z14function_a_gpuPdS_S_i

.visible .entry _Z14function_a_gpuPdS_S_i(
	.param .u64 .ptr .align 1 _Z14function_a_gpuPdS_S_i_param_0,
	.param .u64 .ptr .align 1 _Z14function_a_gpuPdS_S_i_param_1,
	.param .u64 .ptr .align 1 _Z14function_a_gpuPdS_S_i_param_2,
	.param .u32 _Z14function_a_gpuPdS_S_i_param_3
)
{
	.reg .pred 	%p<3>;
	.reg .b32 	%r<11>;
	.reg .b64 	%rd<13>;
	.reg .b64 	%fd<7>;

	ld.param.u64 	%rd4, [_Z14function_a_gpuPdS_S_i_param_0];
	ld.param.u64 	%rd5, [_Z14function_a_gpuPdS_S_i_param_1];
	ld.param.u64 	%rd6, [_Z14function_a_gpuPdS_S_i_param_2];
	ld.param.u32 	%r6, [_Z14function_a_gpuPdS_S_i_param_3];
	cvta.to.global.u64 	%rd7, %rd6;
	mov.u32 	%r7, %ctaid.x;
	mov.u32 	%r1, %ntid.x;
	mov.u32 	%r8, %tid.x;
	mad.lo.s32 	%r10, %r7, %r1, %r8;
	mul.wide.s32 	%rd8, %r10, 8;
	add.s64 	%rd1, %rd7, %rd8;
	mov.b64 	%rd9, 0;
	st.global.u64 	[%rd1], %rd9;
	setp.ge.u32 	%p1, %r10, %r6;
	@%p1 bra 	$L__BB0_3;
	mov.u32 	%r9, %nctaid.x;
	mul.lo.s32 	%r3, %r9, %r1;
	cvta.to.global.u64 	%rd2, %rd4;
	cvta.to.global.u64 	%rd3, %rd5;
	mov.f64 	%fd6, 0d0000000000000000;
$L__BB0_2:
	mul.wide.u32 	%rd10, %r10, 8;
	add.s64 	%rd11, %rd2, %rd10;
	ld.global.f64 	%fd4, [%rd11];
	add.s64 	%rd12, %rd3, %rd10;
	ld.global.f64 	%fd5, [%rd12];
	fma.rn.f64 	%fd6, %fd4, %fd5, %fd6;
	st.global.f64 	[%rd1], %fd6;
	add.s32 	%r10, %r10, %r3;
	setp.lt.u32 	%p2, %r10, %r6;
	@%p2 bra 	$L__BB0_2;
$L__BB0_3:
	ret;

}
	// .globl	_Z17sum_func_a_resultPKdPd
.visible .entry _Z17sum_func_a_resultPKdPd(
	.param .u64 .ptr .align 1 _Z17sum_func_a_resultPKdPd_param_0,
	.param .u64 .ptr .align 1 _Z17sum_func_a_resultPKdPd_param_1
)
{
	.reg .pred 	%p<6>;
	.reg .b32 	%r<17>;
	.reg .b64 	%rd<14>;
	.reg .b64 	%fd<18>;

	ld.param.u64 	%rd9, [_Z17sum_func_a_resultPKdPd_param_0];
	ld.param.u64 	%rd10, [_Z17sum_func_a_resultPKdPd_param_1];
	cvta.to.global.u64 	%rd1, %rd10;
	cvta.to.global.u64 	%rd2, %rd9;
	mov.u32 	%r11, %nctaid.x;
	mov.u32 	%r12, %ntid.x;
	mul.lo.s32 	%r1, %r11, %r12;
	setp.eq.s32 	%p1, %r1, 0;
	@%p1 bra 	$L__BB1_7;
	ld.global.f64 	%fd16, [%rd1];
	and.b32  	%r2, %r1, 3;
	setp.lt.u32 	%p2, %r1, 4;
	mov.b32 	%r15, 0;
	@%p2 bra 	$L__BB1_4;
	and.b32  	%r15, %r1, -4;
	neg.s32 	%r14, %r15;
	add.s64 	%rd12, %rd2, 16;
$L__BB1_3:
	ld.global.f64 	%fd7, [%rd12+-16];
	add.f64 	%fd8, %fd7, %fd16;
	st.global.f64 	[%rd1], %fd8;
	ld.global.f64 	%fd9, [%rd12+-8];
	add.f64 	%fd10, %fd9, %fd8;
	st.global.f64 	[%rd1], %fd10;
	ld.global.f64 	%fd11, [%rd12];
	add.f64 	%fd12, %fd11, %fd10;
	st.global.f64 	[%rd1], %fd12;
	ld.global.f64 	%fd13, [%rd12+8];
	add.f64 	%fd16, %fd13, %fd12;
	st.global.f64 	[%rd1], %fd16;
	add.s32 	%r14, %r14, 4;
	add.s64 	%rd12, %rd12, 32;
	setp.ne.s32 	%p3, %r14, 0;
	@%p3 bra 	$L__BB1_3;
$L__BB1_4:
	setp.eq.s32 	%p4, %r2, 0;
	@%p4 bra 	$L__BB1_7;
	mul.wide.u32 	%rd11, %r15, 8;
	add.s64 	%rd13, %rd2, %rd11;
	neg.s32 	%r16, %r2;
$L__BB1_6:
	.pragma "nounroll";
	ld.global.f64 	%fd14, [%rd13];
	add.f64 	%fd16, %fd14, %fd16;
	st.global.f64 	[%rd1], %fd16;
	add.s64 	%rd13, %rd13, 8;
	add.s32 	%r16, %r16, 1;
	setp.ne.s32 	%p5, %r16, 0;
	@%p5 bra 	$L__BB1_6;
$L__BB1_7:
	ret;

}
	// .globl	_Z14function_b_gpuPdS_S_i
.visible .entry _Z14function_b_gpuPdS_S_i(
	.param .u64 .ptr .align 1 _Z14function_b_gpuPdS_S_i_param_0,
	.param .u64 .ptr .align 1 _Z14function_b_gpuPdS_S_i_param_1,
	.param .u64 .ptr .align 1 _Z14function_b_gpuPdS_S_i_param_2,
	.param .u32 _Z14function_b_gpuPdS_S_i_param_3
)
{
	.reg .pred 	%p<3>;
	.reg .b32 	%r<11>;
	.reg .b64 	%rd<11>;
	.reg .b64 	%fd<4>;

	ld.param.u64 	%rd4, [_Z14function_b_gpuPdS_S_i_param_0];
	ld.param.u64 	%rd5, [_Z14function_b_gpuPdS_S_i_param_1];
	ld.param.u64 	%rd6, [_Z14function_b_gpuPdS_S_i_param_2];
	ld.param.u32 	%r6, [_Z14function_b_gpuPdS_S_i_param_3];
	mov.u32 	%r7, %ctaid.x;
	mov.u32 	%r1, %ntid.x;
	mov.u32 	%r8, %tid.x;
	mad.lo.s32 	%r10, %r7, %r1, %r8;
	setp.ge.u32 	%p1, %r10, %r6;
	@%p1 bra 	$L__BB2_3;
	mov.u32 	%r9, %nctaid.x;
	mul.lo.s32 	%r3, %r9, %r1;
	cvta.to.global.u64 	%rd1, %rd4;
	cvta.to.global.u64 	%rd2, %rd5;
	cvta.to.global.u64 	%rd3, %rd6;
$L__BB2_2:
	mul.wide.u32 	%rd7, %r10, 8;
	add.s64 	%rd8, %rd1, %rd7;
	ld.global.f64 	%fd1, [%rd8];
	add.s64 	%rd9, %rd2, %rd7;
	ld.global.f64 	%fd2, [%rd9];
	add.f64 	%fd3, %fd1, %fd2;
	add.s64 	%rd10, %rd3, %rd7;
	st.global.f64 	[%rd10], %fd3;
	add.s32 	%r10, %r10, %r3;
	setp.lt.u32 	%p2, %r10, %r6;
	@%p2 bra 	$L__BB2_2;
$L__BB2_3:
	ret;

}
	// .globl	_Z14function_c_gpuPdS_S_i
.visible .entry _Z14function_c_gpuPdS_S_i(
	.param .u64 .ptr .align 1 _Z14function_c_gpuPdS_S_i_param_0,
	.param .u64 .ptr .align 1 _Z14function_c_gpuPdS_S_i_param_1,
	.param .u64 .ptr .align 1 _Z14function_c_gpuPdS_S_i_param_2,
	.param .u32 _Z14function_c_gpuPdS_S_i_param_3
)
{
	.reg .pred 	%p<13>;
	.reg .b32 	%r<68>;
	.reg .b64 	%rd<75>;
	.reg .b64 	%fd<100>;

	ld.param.u64 	%rd7, [_Z14function_c_gpuPdS_S_i_param_0];
	ld.param.u64 	%rd6, [_Z14function_c_gpuPdS_S_i_param_1];
	ld.param.u64 	%rd8, [_Z14function_c_gpuPdS_S_i_param_2];
	ld.param.u32 	%r26, [_Z14function_c_gpuPdS_S_i_param_3];
	cvta.to.global.u64 	%rd1, %rd8;
	cvta.to.global.u64 	%rd2, %rd7;
	mov.u32 	%r27, %ctaid.x;
	mov.u32 	%r28, %ntid.x;
	mov.u32 	%r29, %tid.x;
	mad.lo.s32 	%r62, %r27, %r28, %r29;
	mov.u32 	%r30, %nctaid.x;
	mul.lo.s32 	%r2, %r30, %r28;
	setp.ge.u32 	%p1, %r62, %r26;
	mov.u32 	%r61, %r62;
	@%p1 bra 	$L__BB3_17;
$L__BB3_1:
	mul.wide.u32 	%rd9, %r61, 8;
	add.s64 	%rd10, %rd1, %rd9;
	mov.b64 	%rd11, 0;
	st.global.u64 	[%rd10], %rd11;
	add.s32 	%r61, %r61, %r2;
	setp.lt.u32 	%p2, %r61, %r26;
	@%p2 bra 	$L__BB3_1;
	and.b32  	%r3, %r26, 15;
	add.s32 	%r4, %r3, -1;
	and.b32  	%r5, %r26, 7;
	add.s32 	%r6, %r5, -1;
	and.b32  	%r7, %r26, -16;
	and.b32  	%r8, %r26, 3;
	neg.s32 	%r9, %r7;
	cvta.to.global.u64 	%rd3, %rd6;
$L__BB3_3:
	setp.lt.u32 	%p3, %r26, 16;
	mul.lo.s32 	%r13, %r62, %r26;
	mul.wide.u32 	%rd12, %r62, 8;
	add.s64 	%rd4, %rd3, %rd12;
	add.s64 	%rd5, %rd1, %rd12;
	mov.b32 	%r66, 0;
	@%p3 bra 	$L__BB3_6;
	ld.global.f64 	%fd99, [%rd5];
	add.s32 	%r63, %r13, 7;
	mov.u32 	%r64, %r9;
$L__BB3_5:
	.pragma "nounroll";
	add.s32 	%r32, %r63, -7;
	mul.wide.u32 	%rd13, %r32, 8;
	add.s64 	%rd14, %rd2, %rd13;
	ld.global.f64 	%fd6, [%rd14];
	ld.global.f64 	%fd7, [%rd4];
	fma.rn.f64 	%fd8, %fd6, %fd7, %fd99;
	st.global.f64 	[%rd5], %fd8;
	add.s32 	%r33, %r63, -6;
	mul.wide.u32 	%rd15, %r33, 8;
	add.s64 	%rd16, %rd2, %rd15;
	ld.global.f64 	%fd9, [%rd16];
	ld.global.f64 	%fd10, [%rd4];
	fma.rn.f64 	%fd11, %fd9, %fd10, %fd8;
	st.global.f64 	[%rd5], %fd11;
	add.s32 	%r34, %r63, -5;
	mul.wide.u32 	%rd17, %r34, 8;
	add.s64 	%rd18, %rd2, %rd17;
	ld.global.f64 	%fd12, [%rd18];
	ld.global.f64 	%fd13, [%rd4];
	fma.rn.f64 	%fd14, %fd12, %fd13, %fd11;
	st.global.f64 	[%rd5], %fd14;
	add.s32 	%r35, %r63, -4;
	mul.wide.u32 	%rd19, %r35, 8;
	add.s64 	%rd20, %rd2, %rd19;
	ld.global.f64 	%fd15, [%rd20];
	ld.global.f64 	%fd16, [%rd4];
	fma.rn.f64 	%fd17, %fd15, %fd16, %fd14;
	st.global.f64 	[%rd5], %fd17;
	add.s32 	%r36, %r63, -3;
	mul.wide.u32 	%rd21, %r36, 8;
	add.s64 	%rd22, %rd2, %rd21;
	ld.global.f64 	%fd18, [%rd22];
	ld.global.f64 	%fd19, [%rd4];
	fma.rn.f64 	%fd20, %fd18, %fd19, %fd17;
	st.global.f64 	[%rd5], %fd20;
	add.s32 	%r37, %r63, -2;
	mul.wide.u32 	%rd23, %r37, 8;
	add.s64 	%rd24, %rd2, %rd23;
	ld.global.f64 	%fd21, [%rd24];
	ld.global.f64 	%fd22, [%rd4];
	fma.rn.f64 	%fd23, %fd21, %fd22, %fd20;
	st.global.f64 	[%rd5], %fd23;
	add.s32 	%r38, %r63, -1;
	mul.wide.u32 	%rd25, %r38, 8;
	add.s64 	%rd26, %rd2, %rd25;
	ld.global.f64 	%fd24, [%rd26];
	ld.global.f64 	%fd25, [%rd4];
	fma.rn.f64 	%fd26, %fd24, %fd25, %fd23;
	st.global.f64 	[%rd5], %fd26;
	add.s32 	%r39, %r63, 8;
	mul.wide.u32 	%rd27, %r63, 8;
	add.s64 	%rd28, %rd2, %rd27;
	ld.global.f64 	%fd27, [%rd28];
	ld.global.f64 	%fd28, [%rd4];
	fma.rn.f64 	%fd29, %fd27, %fd28, %fd26;
	st.global.f64 	[%rd5], %fd29;
	add.s32 	%r40, %r63, 1;
	mul.wide.u32 	%rd29, %r40, 8;
	add.s64 	%rd30, %rd2, %rd29;
	ld.global.f64 	%fd30, [%rd30];
	ld.global.f64 	%fd31, [%rd4];
	fma.rn.f64 	%fd32, %fd30, %fd31, %fd29;
	st.global.f64 	[%rd5], %fd32;
	add.s32 	%r41, %r63, 2;
	mul.wide.u32 	%rd31, %r41, 8;
	add.s64 	%rd32, %rd2, %rd31;
	ld.global.f64 	%fd33, [%rd32];
	ld.global.f64 	%fd34, [%rd4];
	fma.rn.f64 	%fd35, %fd33, %fd34, %fd32;
	st.global.f64 	[%rd5], %fd35;
	add.s32 	%r42, %r63, 3;
	mul.wide.u32 	%rd33, %r42, 8;
	add.s64 	%rd34, %rd2, %rd33;
	ld.global.f64 	%fd36, [%rd34];
	ld.global.f64 	%fd37, [%rd4];
	fma.rn.f64 	%fd38, %fd36, %fd37, %fd35;
	st.global.f64 	[%rd5], %fd38;
	add.s32 	%r43, %r63, 4;
	mul.wide.u32 	%rd35, %r43, 8;
	add.s64 	%rd36, %rd2, %rd35;
	ld.global.f64 	%fd39, [%rd36];
	ld.global.f64 	%fd40, [%rd4];
	fma.rn.f64 	%fd41, %fd39, %fd40, %fd38;
	st.global.f64 	[%rd5], %fd41;
	add.s32 	%r44, %r63, 5;
	mul.wide.u32 	%rd37, %r44, 8;
	add.s64 	%rd38, %rd2, %rd37;
	ld.global.f64 	%fd42, [%rd38];
	ld.global.f64 	%fd43, [%rd4];
	fma.rn.f64 	%fd44, %fd42, %fd43, %fd41;
	st.global.f64 	[%rd5], %fd44;
	add.s32 	%r45, %r63, 6;
	mul.wide.u32 	%rd39, %r45, 8;
	add.s64 	%rd40, %rd2, %rd39;
	ld.global.f64 	%fd45, [%rd40];
	ld.global.f64 	%fd46, [%rd4];
	fma.rn.f64 	%fd47, %fd45, %fd46, %fd44;
	st.global.f64 	[%rd5], %fd47;
	add.s32 	%r46, %r63, 7;
	mul.wide.u32 	%rd41, %r46, 8;
	add.s64 	%rd42, %rd2, %rd41;
	ld.global.f64 	%fd48, [%rd42];
	ld.global.f64 	%fd49, [%rd4];
	fma.rn.f64 	%fd50, %fd48, %fd49, %fd47;
	st.global.f64 	[%rd5], %fd50;
	mul.wide.u32 	%rd43, %r39, 8;
	add.s64 	%rd44, %rd2, %rd43;
	ld.global.f64 	%fd51, [%rd44];
	ld.global.f64 	%fd52, [%rd4];
	fma.rn.f64 	%fd99, %fd51, %fd52, %fd50;
	st.global.f64 	[%rd5], %fd99;
	add.s32 	%r64, %r64, 16;
	add.s32 	%r63, %r63, 16;
	setp.ne.s32 	%p4, %r64, 0;
	mov.u32 	%r66, %r7;
	@%p4 bra 	$L__BB3_5;
$L__BB3_6:
	setp.eq.s32 	%p5, %r3, 0;
	@%p5 bra 	$L__BB3_16;
	setp.lt.u32 	%p6, %r4, 7;
	@%p6 bra 	$L__BB3_9;
	add.s32 	%r47, %r66, %r13;
	mul.wide.u32 	%rd45, %r47, 8;
	add.s64 	%rd46, %rd2, %rd45;
	ld.global.f64 	%fd53, [%rd46];
	ld.global.f64 	%fd54, [%rd4];
	ld.global.f64 	%fd55, [%rd5];
	fma.rn.f64 	%fd56, %fd53, %fd54, %fd55;
	st.global.f64 	[%rd5], %fd56;
	add.s32 	%r48, %r47, 1;
	mul.wide.u32 	%rd47, %r48, 8;
	add.s64 	%rd48, %rd2, %rd47;
	ld.global.f64 	%fd57, [%rd48];
	ld.global.f64 	%fd58, [%rd4];
	fma.rn.f64 	%fd59, %fd57, %fd58, %fd56;
	st.global.f64 	[%rd5], %fd59;
	add.s32 	%r49, %r47, 2;
	mul.wide.u32 	%rd49, %r49, 8;
	add.s64 	%rd50, %rd2, %rd49;
	ld.global.f64 	%fd60, [%rd50];
	ld.global.f64 	%fd61, [%rd4];
	fma.rn.f64 	%fd62, %fd60, %fd61, %fd59;
	st.global.f64 	[%rd5], %fd62;
	add.s32 	%r50, %r47, 3;
	mul.wide.u32 	%rd51, %r50, 8;
	add.s64 	%rd52, %rd2, %rd51;
	ld.global.f64 	%fd63, [%rd52];
	ld.global.f64 	%fd64, [%rd4];
	fma.rn.f64 	%fd65, %fd63, %fd64, %fd62;
	st.global.f64 	[%rd5], %fd65;
	add.s32 	%r51, %r47, 4;
	mul.wide.u32 	%rd53, %r51, 8;
	add.s64 	%rd54, %rd2, %rd53;
	ld.global.f64 	%fd66, [%rd54];
	ld.global.f64 	%fd67, [%rd4];
	fma.rn.f64 	%fd68, %fd66, %fd67, %fd65;
	st.global.f64 	[%rd5], %fd68;
	add.s32 	%r52, %r47, 5;
	mul.wide.u32 	%rd55, %r52, 8;
	add.s64 	%rd56, %rd2, %rd55;
	ld.global.f64 	%fd69, [%rd56];
	ld.global.f64 	%fd70, [%rd4];
	fma.rn.f64 	%fd71, %fd69, %fd70, %fd68;
	st.global.f64 	[%rd5], %fd71;
	add.s32 	%r53, %r47, 6;
	mul.wide.u32 	%rd57, %r53, 8;
	add.s64 	%rd58, %rd2, %rd57;
	ld.global.f64 	%fd72, [%rd58];
	ld.global.f64 	%fd73, [%rd4];
	fma.rn.f64 	%fd74, %fd72, %fd73, %fd71;
	st.global.f64 	[%rd5], %fd74;
	add.s32 	%r54, %r47, 7;
	mul.wide.u32 	%rd59, %r54, 8;
	add.s64 	%rd60, %rd2, %rd59;
	ld.global.f64 	%fd75, [%rd60];
	ld.global.f64 	%fd76, [%rd4];
	fma.rn.f64 	%fd77, %fd75, %fd76, %fd74;
	st.global.f64 	[%rd5], %fd77;
	add.s32 	%r66, %r66, 8;
$L__BB3_9:
	setp.eq.s32 	%p7, %r5, 0;
	@%p7 bra 	$L__BB3_16;
	setp.lt.u32 	%p8, %r6, 3;
	@%p8 bra 	$L__BB3_12;
	add.s32 	%r55, %r66, %r13;
	mul.wide.u32 	%rd61, %r55, 8;
	add.s64 	%rd62, %rd2, %rd61;
	ld.global.f64 	%fd78, [%rd62];
	ld.global.f64 	%fd79, [%rd4];
	ld.global.f64 	%fd80, [%rd5];
	fma.rn.f64 	%fd81, %fd78, %fd79, %fd80;
	st.global.f64 	[%rd5], %fd81;
	add.s32 	%r56, %r55, 1;
	mul.wide.u32 	%rd63, %r56, 8;
	add.s64 	%rd64, %rd2, %rd63;
	ld.global.f64 	%fd82, [%rd64];
	ld.global.f64 	%fd83, [%rd4];
	fma.rn.f64 	%fd84, %fd82, %fd83, %fd81;
	st.global.f64 	[%rd5], %fd84;
	add.s32 	%r57, %r55, 2;
	mul.wide.u32 	%rd65, %r57, 8;
	add.s64 	%rd66, %rd2, %rd65;
	ld.global.f64 	%fd85, [%rd66];
	ld.global.f64 	%fd86, [%rd4];
	fma.rn.f64 	%fd87, %fd85, %fd86, %fd84;
	st.global.f64 	[%rd5], %fd87;
	add.s32 	%r58, %r55, 3;
	mul.wide.u32 	%rd67, %r58, 8;
	add.s64 	%rd68, %rd2, %rd67;
	ld.global.f64 	%fd88, [%rd68];
	ld.global.f64 	%fd89, [%rd4];
	fma.rn.f64 	%fd90, %fd88, %fd89, %fd87;
	st.global.f64 	[%rd5], %fd90;
	add.s32 	%r66, %r66, 4;
$L__BB3_12:
	setp.eq.s32 	%p9, %r8, 0;
	@%p9 bra 	$L__BB3_16;
	setp.eq.s32 	%p10, %r8, 1;
	add.s32 	%r24, %r66, %r13;
	mul.wide.u32 	%rd69, %r24, 8;
	add.s64 	%rd70, %rd2, %rd69;
	ld.global.f64 	%fd91, [%rd70];
	ld.global.f64 	%fd92, [%rd4];
	ld.global.f64 	%fd93, [%rd5];
	fma.rn.f64 	%fd4, %fd91, %fd92, %fd93;
	st.global.f64 	[%rd5], %fd4;
	@%p10 bra 	$L__BB3_16;
	setp.eq.s32 	%p11, %r8, 2;
	add.s32 	%r59, %r24, 1;
	mul.wide.u32 	%rd71, %r59, 8;
	add.s64 	%rd72, %rd2, %rd71;
	ld.global.f64 	%fd94, [%rd72];
	ld.global.f64 	%fd95, [%rd4];
	fma.rn.f64 	%fd5, %fd94, %fd95, %fd4;
	st.global.f64 	[%rd5], %fd5;
	@%p11 bra 	$L__BB3_16;
	add.s32 	%r60, %r24, 2;
	mul.wide.u32 	%rd73, %r60, 8;
	add.s64 	%rd74, %rd2, %rd73;
	ld.global.f64 	%fd96, [%rd74];
	ld.global.f64 	%fd97, [%rd4];
	fma.rn.f64 	%fd98, %fd96, %fd97, %fd5;
	st.global.f64 	[%rd5], %fd98;
$L__BB3_16:
	add.s32 	%r62, %r62, %r2;
	setp.lt.u32 	%p12, %r62, %r26;
	@%p12 bra 	$L__BB3_3;
$L__BB3_17:
	ret;

}
	// .globl	_Z14function_d_gpudPKdS0_Pdi
.visible .entry _Z14function_d_gpudPKdS0_Pdi(
	.param .f64 _Z14function_d_gpudPKdS0_Pdi_param_0,
	.param .u64 .ptr .align 1 _Z14function_d_gpudPKdS0_Pdi_param_1,
	.param .u64 .ptr .align 1 _Z14function_d_gpudPKdS0_Pdi_param_2,
	.param .u64 .ptr .align 1 _Z14function_d_gpudPKdS0_Pdi_param_3,
	.param .u32 _Z14function_d_gpudPKdS0_Pdi_param_4
)
{
	.reg .pred 	%p<4>;
	.reg .b32 	%r<12>;
	.reg .b64 	%rd<18>;
	.reg .b64 	%fd<9>;

	ld.param.f64 	%fd4, [_Z14function_d_gpudPKdS0_Pdi_param_0];
	ld.param.u64 	%rd9, [_Z14function_d_gpudPKdS0_Pdi_param_1];
	ld.param.u64 	%rd7, [_Z14function_d_gpudPKdS0_Pdi_param_2];
	ld.param.u64 	%rd8, [_Z14function_d_gpudPKdS0_Pdi_param_3];
	ld.param.u32 	%r6, [_Z14function_d_gpudPKdS0_Pdi_param_4];
	cvta.to.global.u64 	%rd1, %rd9;
	mov.u32 	%r7, %ctaid.x;
	mov.u32 	%r1, %ntid.x;
	mov.u32 	%r8, %tid.x;
	mad.lo.s32 	%r11, %r7, %r1, %r8;
	setp.ge.u32 	%p1, %r11, %r6;
	@%p1 bra 	$L__BB4_6;
	mov.u32 	%r9, %nctaid.x;
	mul.lo.s32 	%r3, %r9, %r1;
	cvta.to.global.u64 	%rd2, %rd7;
	cvta.to.global.u64 	%rd3, %rd8;
$L__BB4_2:
	and.b32  	%r10, %r11, 1;
	cvt.u64.u32 	%rd17, %r11;
	setp.eq.b32 	%p2, %r10, 1;
	@%p2 bra 	$L__BB4_4;
	mul.wide.u32 	%rd12, %r11, 8;
	add.s64 	%rd13, %rd1, %rd12;
	ld.global.f64 	%fd5, [%rd13];
	mul.f64 	%fd8, %fd4, %fd5;
	bra.uni 	$L__BB4_5;
$L__BB4_4:
	mul.wide.u32 	%rd10, %r11, 8;
	add.s64 	%rd11, %rd1, %rd10;
	ld.global.f64 	%fd8, [%rd11];
$L__BB4_5:
	shl.b64 	%rd14, %rd17, 3;
	add.s64 	%rd15, %rd2, %rd14;
	ld.global.f64 	%fd6, [%rd15];
	add.f64 	%fd7, %fd8, %fd6;
	add.s64 	%rd16, %rd3, %rd14;
	st.global.f64 	[%rd16], %fd7;
	add.s32 	%r11, %r11, %r3;
	setp.lt.u32 	%p3, %r11, %r6;
	@%p3 bra 	$L__BB4_2;
$L__BB4_6:
	ret;

}


// ===== COMPILED SASS (sm_100) =====

	.target	sm_100

	.elftype	@"ET_EXEC"


//--------------------- .note.nv.tkinfo           --------------------------
	.section	.note.nv.tkinfo,"",@"SHT_NOTE"
	.sectionflags	@"SHF_NOTE_NV_TKINFO"
	.tkinfo
        /*0018*/ 	.word	0x00000002
        /*0030*/ 	.string	""
        /*0030*/ 	.string	"ptxas"
        /*0030*/ 	.string	"Cuda compilation tools, release 13.0, V13.0.88"
        /*0030*/ 	.string	"Build cuda_13.0.r13.0/compiler.36424714_0"
        /*0030*/ 	.string	"-arch sm_100 -m 64 "



//--------------------- .note.nv.cuinfo           --------------------------
	.section	.note.nv.cuinfo,"",@"SHT_NOTE"
	.sectionflags	@"SHF_NOTE_NV_CUINFO"
        /*0018*/ 	.short	0x0002
        /*001a*/ 	.short	0x0064
        /*001c*/ 	.short	0x0082
	.zero		2


//--------------------- .nv.info                  --------------------------
	.section	.nv.info,"",@"SHT_CUDA_INFO"
	.align	4


	//----- nvinfo : EIATTR_REGCOUNT
	.align		4
        /*0000*/ 	.byte	0x04, 0x2f
        /*0002*/ 	.short	(.L_1 - .L_0)
	.align		4
.L_0:
        /*0004*/ 	.word	index@(_Z14function_a_gpuPdS_S_i)
        /*0008*/ 	.word	0x00000012


	//----- nvinfo : EIATTR_FRAME_SIZE
	.align		4
.L_1:
        /*000c*/ 	.byte	0x04, 0x11
        /*000e*/ 	.short	(.L_3 - .L_2)
	.align		4
.L_2:
        /*0010*/ 	.word	index@(_Z14function_a_gpuPdS_S_i)
        /*0014*/ 	.word	0x00000000


	//----- nvinfo : EIATTR_REGCOUNT
	.align		4
.L_3:
        /*0018*/ 	.byte	0x04, 0x2f
        /*001a*/ 	.short	(.L_5 - .L_4)
	.align		4
.L_4:
        /*001c*/ 	.word	index@(_Z17sum_func_a_resultPKdPd)
        /*0020*/ 	.word	0x00000012


	//----- nvinfo : EIATTR_FRAME_SIZE
	.align		4
.L_5:
        /*0024*/ 	.byte	0x04, 0x11
        /*0026*/ 	.short	(.L_7 - .L_6)
	.align		4
.L_6:
        /*0028*/ 	.word	index@(_Z17sum_func_a_resultPKdPd)
        /*002c*/ 	.word	0x00000000


	//----- nvinfo : EIATTR_REGCOUNT
	.align		4
.L_7:
        /*0030*/ 	.byte	0x04, 0x2f
        /*0032*/ 	.short	(.L_9 - .L_8)
	.align		4
.L_8:
        /*0034*/ 	.word	index@(_Z14function_b_gpuPdS_S_i)
        /*0038*/ 	.word	0x00000014


	//----- nvinfo : EIATTR_FRAME_SIZE
	.align		4
.L_9:
        /*003c*/ 	.byte	0x04, 0x11
        /*003e*/ 	.short	(.L_11 - .L_10)
	.align		4
.L_10:
        /*0040*/ 	.word	index@(_Z14function_b_gpuPdS_S_i)
        /*0044*/ 	.word	0x00000000


	//----- nvinfo : EIATTR_REGCOUNT
	.align		4
.L_11:
        /*0048*/ 	.byte	0x04, 0x2f
        /*004a*/ 	.short	(.L_13 - .L_12)
	.align		4
.L_12:
        /*004c*/ 	.word	index@(_Z14function_c_gpuPdS_S_i)
        /*0050*/ 	.word	0x00000020


	//----- nvinfo : EIATTR_FRAME_SIZE
	.align		4
.L_13:
        /*0054*/ 	.byte	0x04, 0x11
        /*0056*/ 	.short	(.L_15 - .L_14)
	.align		4
.L_14:
        /*0058*/ 	.word	index@(_Z14function_c_gpuPdS_S_i)
        /*005c*/ 	.word	0x00000000


	//----- nvinfo : EIATTR_REGCOUNT
	.align		4
.L_15:
        /*0060*/ 	.byte	0x04, 0x2f
        /*0062*/ 	.short	(.L_17 - .L_16)
	.align		4
.L_16:
        /*0064*/ 	.word	index@(_Z14function_d_gpudPKdS0_Pdi)
        /*0068*/ 	.word	0x0000000f


	//----- nvinfo : EIATTR_FRAME_SIZE
	.align		4
.L_17:
        /*006c*/ 	.byte	0x04, 0x11
        /*006e*/ 	.short	(.L_19 - .L_18)
	.align		4
.L_18:
        /*0070*/ 	.word	index@(_Z14function_d_gpudPKdS0_Pdi)
        /*0074*/ 	.word	0x00000000


	//----- nvinfo : EIATTR_MIN_STACK_SIZE
	.align		4
.L_19:
        /*0078*/ 	.byte	0x04, 0x12
        /*007a*/ 	.short	(.L_21 - .L_20)
	.align		4
.L_20:
        /*007c*/ 	.word	index@(_Z14function_d_gpudPKdS0_Pdi)
        /*0080*/ 	.word	0x00000000


	//----- nvinfo : EIATTR_MIN_STACK_SIZE
	.align		4
.L_21:
        /*0084*/ 	.byte	0x04, 0x12
        /*0086*/ 	.short	(.L_23 - .L_22)
	.align		4
.L_22:
        /*0088*/ 	.word	index@(_Z14function_c_gpuPdS_S_i)
        /*008c*/ 	.word	0x00000000


	//----- nvinfo : EIATTR_MIN_STACK_SIZE
	.align		4
.L_23:
        /*0090*/ 	.byte	0x04, 0x12
        /*0092*/ 	.short	(.L_25 - .L_24)
	.align		4
.L_24:
        /*0094*/ 	.word	index@(_Z14function_b_gpuPdS_S_i)
        /*0098*/ 	.word	0x00000000


	//----- nvinfo : EIATTR_MIN_STACK_SIZE
	.align		4
.L_25:
        /*009c*/ 	.byte	0x04, 0x12
        /*009e*/ 	.short	(.L_27 - .L_26)
	.align		4
.L_26:
        /*00a0*/ 	.word	index@(_Z17sum_func_a_resultPKdPd)
        /*00a4*/ 	.word	0x00000000


	//----- nvinfo : EIATTR_MIN_STACK_SIZE
	.align		4
.L_27:
        /*00a8*/ 	.byte	0x04, 0x12
        /*00aa*/ 	.short	(.L_29 - .L_28)
	.align		4
.L_28:
        /*00ac*/ 	.word	index@(_Z14function_a_gpuPdS_S_i)
        /*00b0*/ 	.word	0x00000000
.L_29:


//--------------------- .nv.compat                --------------------------
	.section	.nv.compat,"",@"SHT_CUDA_COMPAT_INFO"
	.align	4
        /*0000*/ 	.byte	0x02, 0x09, 0x00, 0x00, 0x02, 0x02, 0x01, 0x00, 0x02, 0x05, 0x05, 0x00, 0x03, 0x07, 0x01, 0x01
        /*0010*/ 	.byte	0x02, 0x03, 0x00, 0x00, 0x02, 0x06, 0x01, 0x00, 0x04, 0x0b, 0x08, 0x00, 0x01, 0x00, 0x00, 0x00
        /*0020*/ 	.byte	0x00, 0x00, 0x00, 0x00


//--------------------- .nv.info._Z14function_d_gpudPKdS0_Pdi --------------------------
	.section	.nv.info._Z14function_d_gpudPKdS0_Pdi,"",@"SHT_CUDA_INFO"
	.sectionflags	@""
	.align	4


	//----- nvinfo : EIATTR_CUDA_API_VERSION
	.align		4
        /*0000*/ 	.byte	0x04, 0x37
        /*0002*/ 	.short	(.L_31 - .L_30)
.L_30:
        /*0004*/ 	.word	0x00000082


	//----- nvinfo : EIATTR_KPARAM_INFO
	.align		4
.L_31:
        /*0008*/ 	.byte	0x04, 0x17
        /*000a*/ 	.short	(.L_33 - .L_32)
.L_32:
        /*000c*/ 	.word	0x00000000
        /*0010*/ 	.short	0x0004
        /*0012*/ 	.short	0x0020
        /*0014*/ 	.byte	0x00, 0xf0, 0x11, 0x00


	//----- nvinfo : EIATTR_KPARAM_INFO
	.align		4
.L_33:
        /*0018*/ 	.byte	0x04, 0x17
        /*001a*/ 	.short	(.L_35 - .L_34)
.L_34:
        /*001c*/ 	.word	0x00000000
        /*0020*/ 	.short	0x0003
        /*0022*/ 	.short	0x0018
        /*0024*/ 	.byte	0x00, 0xf5, 0x21, 0x00


	//----- nvinfo : EIATTR_KPARAM_INFO
	.align		4
.L_35:
        /*0028*/ 	.byte	0x04, 0x17
        /*002a*/ 	.short	(.L_37 - .L_36)
.L_36:
        /*002c*/ 	.word	0x00000000
        /*0030*/ 	.short	0x0002
        /*0032*/ 	.short	0x0010
        /*0034*/ 	.byte	0x00, 0xf5, 0x21, 0x00


	//----- nvinfo : EIATTR_KPARAM_INFO
	.align		4
.L_37:
        /*0038*/ 	.byte	0x04, 0x17
        /*003a*/ 	.short	(.L_39 - .L_38)
.L_38:
        /*003c*/ 	.word	0x00000000
        /*0040*/ 	.short	0x0001
        /*0042*/ 	.short	0x0008
        /*0044*/ 	.byte	0x00, 0xf5, 0x21, 0x00


	//----- nvinfo : EIATTR_KPARAM_INFO
	.align		4
.L_39:
        /*0048*/ 	.byte	0x04, 0x17
        /*004a*/ 	.short	(.L_41 - .L_40)
.L_40:
        /*004c*/ 	.word	0x00000000
        /*0050*/ 	.short	0x0000
        /*0052*/ 	.short	0x0000
        /*0054*/ 	.byte	0x00, 0xf0, 0x21, 0x00


	//----- nvinfo : EIATTR_SPARSE_MMA_MASK
	.align		4
.L_41:
        /*0058*/ 	.byte	0x03, 0x50
        /*005a*/ 	.short	0x0000


	//----- nvinfo : EIATTR_MAXREG_COUNT
	.align		4
        /*005c*/ 	.byte	0x03, 0x1b
        /*005e*/ 	.short	0x00ff


	//----- nvinfo : EIATTR_MERCURY_ISA_VERSION
	.align		4
        /*0060*/ 	.byte	0x03, 0x5f
        /*0062*/ 	.short	0x0101


	//----- nvinfo : EIATTR_VRC_CTA_INIT_COUNT
	.align		4
        /*0064*/ 	.byte	0x02, 0x4a
	.zero		1
	.zero		1


	//----- nvinfo : EIATTR_EXIT_INSTR_OFFSETS
	.align		4
        /*0068*/ 	.byte	0x04, 0x1c
        /*006a*/ 	.short	(.L_43 - .L_42)


	//   ....[0]....
.L_42:
        /*006c*/ 	.word	0x00000070


	//   ....[1]....
        /*0070*/ 	.word	0x00000230


	//----- nvinfo : EIATTR_CRS_STACK_SIZE
	.align		4
.L_43:
        /*0074*/ 	.byte	0x04, 0x1e
        /*0076*/ 	.short	(.L_45 - .L_44)
.L_44:
        /*0078*/ 	.word	0x00000000


	//----- nvinfo : EIATTR_CBANK_PARAM_SIZE
	.align		4
.L_45:
        /*007c*/ 	.byte	0x03, 0x19
        /*007e*/ 	.short	0x0024


	//----- nvinfo : EIATTR_PARAM_CBANK
	.align		4
        /*0080*/ 	.byte	0x04, 0x0a
        /*0082*/ 	.short	(.L_47 - .L_46)
	.align		4
.L_46:
        /*0084*/ 	.word	index@(.nv.constant0._Z14function_d_gpudPKdS0_Pdi)
        /*0088*/ 	.short	0x0380
        /*008a*/ 	.short	0x0024


	//----- nvinfo : EIATTR_SW_WAR
	.align		4
.L_47:
        /*008c*/ 	.byte	0x04, 0x36
        /*008e*/ 	.short	(.L_49 - .L_48)
.L_48:
        /*0090*/ 	.word	0x00000008
.L_49:


//--------------------- .nv.info._Z14function_c_gpuPdS_S_i --------------------------
	.section	.nv.info._Z14function_c_gpuPdS_S_i,"",@"SHT_CUDA_INFO"
	.sectionflags	@""
	.align	4


	//----- nvinfo : EIATTR_CUDA_API_VERSION
	.align		4
        /*0000*/ 	.byte	0x04, 0x37
        /*0002*/ 	.short	(.L_51 - .L_50)
.L_50:
        /*0004*/ 	.word	0x00000082


	//----- nvinfo : EIATTR_KPARAM_INFO
	.align		4
.L_51:
        /*0008*/ 	.byte	0x04, 0x17
        /*000a*/ 	.short	(.L_53 - .L_52)
.L_52:
        /*000c*/ 	.word	0x00000000
        /*0010*/ 	.short	0x0003
        /*0012*/ 	.short	0x0018
        /*0014*/ 	.byte	0x00, 0xf0, 0x11, 0x00


	//----- nvinfo : EIATTR_KPARAM_INFO
	.align		4
.L_53:
        /*0018*/ 	.byte	0x04, 0x17
        /*001a*/ 	.short	(.L_55 - .L_54)
.L_54:
        /*001c*/ 	.word	0x00000000
        /*0020*/ 	.short	0x0002
        /*0022*/ 	.short	0x0010
        /*0024*/ 	.byte	0x00, 0xf5, 0x21, 0x00


	//----- nvinfo : EIATTR_KPARAM_INFO
	.align		4
.L_55:
        /*0028*/ 	.byte	0x04, 0x17
        /*002a*/ 	.short	(.L_57 - .L_56)
.L_56:
        /*002c*/ 	.word	0x00000000
        /*0030*/ 	.short	0x0001
        /*0032*/ 	.short	0x0008
        /*0034*/ 	.byte	0x00, 0xf5, 0x21, 0x00


	//----- nvinfo : EIATTR_KPARAM_INFO
	.align		4
.L_57:
        /*0038*/ 	.byte	0x04, 0x17
        /*003a*/ 	.short	(.L_59 - .L_58)
.L_58:
        /*003c*/ 	.word	0x00000000
        /*0040*/ 	.short	0x0000
        /*0042*/ 	.short	0x0000
        /*0044*/ 	.byte	0x00, 0xf5, 0x21, 0x00


	//----- nvinfo : EIATTR_SPARSE_MMA_MASK
	.align		4
.L_59:
        /*0048*/ 	.byte	0x03, 0x50
        /*004a*/ 	.short	0x0000


	//----- nvinfo : EIATTR_MAXREG_COUNT
	.align		4
        /*004c*/ 	.byte	0x03, 0x1b
        /*004e*/ 	.short	0x00ff


	//----- nvinfo : EIATTR_MERCURY_ISA_VERSION
	.align		4
        /*0050*/ 	.byte	0x03, 0x5f
        /*0052*/ 	.short	0x0101


	//----- nvinfo : EIATTR_VRC_CTA_INIT_COUNT
	.align		4
        /*0054*/ 	.byte	0x02, 0x4a
	.zero		1
	.zero		1


	//----- nvinfo : EIATTR_EXIT_INSTR_OFFSETS
	.align		4
        /*0058*/ 	.byte	0x04, 0x1c
        /*005a*/ 	.short	(.L_61 - .L_60)


	//   ....[0]....
.L_60:
        /*005c*/ 	.word	0x00000090


	//   ....[1]....
        /*0060*/ 	.word	0x00000ff0


	//----- nvinfo : EIATTR_CRS_STACK_SIZE
	.align		4
.L_61:
        /*0064*/ 	.byte	0x04, 0x1e
        /*0066*/ 	.short	(.L_63 - .L_62)
.L_62:
        /*0068*/ 	.word	0x00000000


	//----- nvinfo : EIATTR_CBANK_PARAM_SIZE
	.align		4
.L_63:
        /*006c*/ 	.byte	0x03, 0x19
        /*006e*/ 	.short	0x001c


	//----- nvinfo : EIATTR_PARAM_CBANK
	.align		4
        /*0070*/ 	.byte	0x04, 0x0a
        /*0072*/ 	.short	(.L_65 - .L_64)
	.align		4
.L_64:
        /*0074*/ 	.word	index@(.nv.constant0._Z14function_c_gpuPdS_S_i)
        /*0078*/ 	.short	0x0380
        /*007a*/ 	.short	0x001c


	//----- nvinfo : EIATTR_SW_WAR
	.align		4
.L_65:
        /*007c*/ 	.byte	0x04, 0x36
        /*007e*/ 	.short	(.L_67 - .L_66)
.L_66:
        /*0080*/ 	.word	0x00000008
.L_67:


//--------------------- .nv.info._Z14function_b_gpuPdS_S_i --------------------------
	.section	.nv.info._Z14function_b_gpuPdS_S_i,"",@"SHT_CUDA_INFO"
	.sectionflags	@""
	.align	4


	//----- nvinfo : EIATTR_CUDA_API_VERSION
	.align		4
        /*0000*/ 	.byte	0x04, 0x37
        /*0002*/ 	.short	(.L_69 - .L_68)
.L_68:
        /*0004*/ 	.word	0x00000082


	//----- nvinfo : EIATTR_KPARAM_INFO
	.align		4
.L_69:
        /*0008*/ 	.byte	0x04, 0x17
        /*000a*/ 	.short	(.L_71 - .L_70)
.L_70:
        /*000c*/ 	.word	0x00000000
        /*0010*/ 	.short	0x0003
        /*0012*/ 	.short	0x0018
        /*0014*/ 	.byte	0x00, 0xf0, 0x11, 0x00


	//----- nvinfo : EIATTR_KPARAM_INFO
	.align		4
.L_71:
        /*0018*/ 	.byte	0x04, 0x17
        /*001a*/ 	.short	(.L_73 - .L_72)
.L_72:
        /*001c*/ 	.word	0x00000000
        /*0020*/ 	.short	0x0002
        /*0022*/ 	.short	0x0010
        /*0024*/ 	.byte	0x00, 0xf5, 0x21, 0x00


	//----- nvinfo : EIATTR_KPARAM_INFO
	.align		4
.L_73:
        /*0028*/ 	.byte	0x04, 0x17
        /*002a*/ 	.short	(.L_75 - .L_74)
.L_74:
        /*002c*/ 	.word	0x00000000
        /*0030*/ 	.short	0x0001
        /*0032*/ 	.short	0x0008
        /*0034*/ 	.byte	0x00, 0xf5, 0x21, 0x00


	//----- nvinfo : EIATTR_KPARAM_INFO
	.align		4
.L_75:
        /*0038*/ 	.byte	0x04, 0x17
        /*003a*/ 	.short	(.L_77 - .L_76)
.L_76:
        /*003c*/ 	.word	0x00000000
        /*0040*/ 	.short	0x0000
        /*0042*/ 	.short	0x0000
        /*0044*/ 	.byte	0x00, 0xf5, 0x21, 0x00


	//----- nvinfo : EIATTR_SPARSE_MMA_MASK
	.align		4
.L_77:
        /*0048*/ 	.byte	0x03, 0x50
        /*004a*/ 	.short	0x0000


	//----- nvinfo : EIATTR_MAXREG_COUNT
	.align		4
        /*004c*/ 	.byte	0x03, 0x1b
        /*004e*/ 	.short	0x00ff


	//----- nvinfo : EIATTR_MERCURY_ISA_VERSION
	.align		4
        /*0050*/ 	.byte	0x03, 0x5f
        /*0052*/ 	.short	0x0101


	//----- nvinfo : EIATTR_VRC_CTA_INIT_COUNT
	.align		4
        /*0054*/ 	.byte	0x02, 0x4a
	.zero		1
	.zero		1


	//----- nvinfo : EIATTR_EXIT_INSTR_OFFSETS
	.align		4
        /*0058*/ 	.byte	0x04, 0x1c
        /*005a*/ 	.short	(.L_79 - .L_78)


	//   ....[0]....
.L_78:
        /*005c*/ 	.word	0x00000070


	//   ....[1]....
        /*0060*/ 	.word	0x00000180


	//----- nvinfo : EIATTR_CRS_STACK_SIZE
	.align		4
.L_79:
        /*0064*/ 	.byte	0x04, 0x1e
        /*0066*/ 	.short	(.L_81 - .L_80)
.L_80:
        /*0068*/ 	.word	0x00000000


	//----- nvinfo : EIATTR_CBANK_PARAM_SIZE
	.align		4
.L_81:
        /*006c*/ 	.byte	0x03, 0x19
        /*006e*/ 	.short	0x001c


	//----- nvinfo : EIATTR_PARAM_CBANK
	.align		4
        /*0070*/ 	.byte	0x04, 0x0a
        /*0072*/ 	.short	(.L_83 - .L_82)
	.align		4
.L_82:
        /*0074*/ 	.word	index@(.nv.constant0._Z14function_b_gpuPdS_S_i)
        /*0078*/ 	.short	0x0380
        /*007a*/ 	.short	0x001c


	//----- nvinfo : EIATTR_SW_WAR
	.align		4
.L_83:
        /*007c*/ 	.byte	0x04, 0x36
        /*007e*/ 	.short	(.L_85 - .L_84)
.L_84:
        /*0080*/ 	.word	0x00000008
.L_85:


//--------------------- .nv.info._Z17sum_func_a_resultPKdPd --------------------------
	.section	.nv.info._Z17sum_func_a_resultPKdPd,"",@"SHT_CUDA_INFO"
	.sectionflags	@""
	.align	4


	//----- nvinfo : EIATTR_CUDA_API_VERSION
	.align		4
        /*0000*/ 	.byte	0x04, 0x37
        /*0002*/ 	.short	(.L_87 - .L_86)
.L_86:
        /*0004*/ 	.word	0x00000082


	//----- nvinfo : EIATTR_KPARAM_INFO
	.align		4
.L_87:
        /*0008*/ 	.byte	0x04, 0x17
        /*000a*/ 	.short	(.L_89 - .L_88)
.L_88:
        /*000c*/ 	.word	0x00000000
        /*0010*/ 	.short	0x0001
        /*0012*/ 	.short	0x0008
        /*0014*/ 	.byte	0x00, 0xf5, 0x21, 0x00


	//----- nvinfo : EIATTR_KPARAM_INFO
	.align		4
.L_89:
        /*0018*/ 	.byte	0x04, 0x17
        /*001a*/ 	.short	(.L_91 - .L_90)
.L_90:
        /*001c*/ 	.word	0x00000000
        /*0020*/ 	.short	0x0000
        /*0022*/ 	.short	0x0000
        /*0024*/ 	.byte	0x00, 0xf5, 0x21, 0x00


	//----- nvinfo : EIATTR_SPARSE_MMA_MASK
	.align		4
.L_91:
        /*0028*/ 	.byte	0x03, 0x50
        /*002a*/ 	.short	0x0000


	//----- nvinfo : EIATTR_MAXREG_COUNT
	.align		4
        /*002c*/ 	.byte	0x03, 0x1b
        /*002e*/ 	.short	0x00ff


	//----- nvinfo : EIATTR_MERCURY_ISA_VERSION
	.align		4
        /*0030*/ 	.byte	0x03, 0x5f
        /*0032*/ 	.short	0x0101


	//----- nvinfo : EIATTR_VRC_CTA_INIT_COUNT
	.align		4
        /*0034*/ 	.byte	0x02, 0x4a
	.zero		1
	.zero		1


	//----- nvinfo : EIATTR_EXIT_INSTR_OFFSETS
	.align		4
        /*0038*/ 	.byte	0x04, 0x1c
        /*003a*/ 	.short	(.L_93 - .L_92)


	//   ....[0]....
.L_92:
        /*003c*/ 	.word	0x00000050


	//   ....[1]....
        /*0040*/ 	.word	0x00000890


	//   ....[2]....
        /*0044*/ 	.word	0x00000970


	//----- nvinfo : EIATTR_CBANK_PARAM_SIZE
	.align		4
.L_93:
        /*0048*/ 	.byte	0x03, 0x19
        /*004a*/ 	.short	0x0010


	//----- nvinfo : EIATTR_PARAM_CBANK
	.align		4
        /*004c*/ 	.byte	0x04, 0x0a
        /*004e*/ 	.short	(.L_95 - .L_94)
	.align		4
.L_94:
        /*0050*/ 	.word	index@(.nv.constant0._Z17sum_func_a_resultPKdPd)
        /*0054*/ 	.short	0x0380
        /*0056*/ 	.short	0x0010


	//----- nvinfo : EIATTR_SW_WAR
	.align		4
.L_95:
        /*0058*/ 	.byte	0x04, 0x36
        /*005a*/ 	.short	(.L_97 - .L_96)
.L_96:
        /*005c*/ 	.word	0x00000008
.L_97:


//--------------------- .nv.info._Z14function_a_gpuPdS_S_i --------------------------
	.section	.nv.info._Z14function_a_gpuPdS_S_i,"",@"SHT_CUDA_INFO"
	.sectionflags	@""
	.align	4


	//----- nvinfo : EIATTR_CUDA_API_VERSION
	.align		4
        /*0000*/ 	.byte	0x04, 0x37
        /*0002*/ 	.short	(.L_99 - .L_98)
.L_98:
        /*0004*/ 	.word	0x00000082


	//----- nvinfo : EIATTR_KPARAM_INFO
	.align		4
.L_99:
        /*0008*/ 	.byte	0x04, 0x17
        /*000a*/ 	.short	(.L_101 - .L_100)
.L_100:
        /*000c*/ 	.word	0x00000000
        /*0010*/ 	.short	0x0003
        /*0012*/ 	.short	0x0018
        /*0014*/ 	.byte	0x00, 0xf0, 0x11, 0x00


	//----- nvinfo : EIATTR_KPARAM_INFO
	.align		4
.L_101:
        /*0018*/ 	.byte	0x04, 0x17
        /*001a*/ 	.short	(.L_103 - .L_102)
.L_102:
        /*001c*/ 	.word	0x00000000
        /*0020*/ 	.short	0x0002
        /*0022*/ 	.short	0x0010
        /*0024*/ 	.byte	0x00, 0xf5, 0x21, 0x00


	//----- nvinfo : EIATTR_KPARAM_INFO
	.align		4
.L_103:
        /*0028*/ 	.byte	0x04, 0x17
        /*002a*/ 	.short	(.L_105 - .L_104)
.L_104:
        /*002c*/ 	.word	0x00000000
        /*0030*/ 	.short	0x0001
        /*0032*/ 	.short	0x0008
        /*0034*/ 	.byte	0x00, 0xf5, 0x21, 0x00


	//----- nvinfo : EIATTR_KPARAM_INFO
	.align		4
.L_105:
        /*0038*/ 	.byte	0x04, 0x17
        /*003a*/ 	.short	(.L_107 - .L_106)
.L_106:
        /*003c*/ 	.word	0x00000000
        /*0040*/ 	.short	0x0000
        /*0042*/ 	.short	0x0000
        /*0044*/ 	.byte	0x00, 0xf5, 0x21, 0x00


	//----- nvinfo : EIATTR_SPARSE_MMA_MASK
	.align		4
.L_107:
        /*0048*/ 	.byte	0x03, 0x50
        /*004a*/ 	.short	0x0000


	//----- nvinfo : EIATTR_MAXREG_COUNT
	.align		4
        /*004c*/ 	.byte	0x03, 0x1b
        /*004e*/ 	.short	0x00ff


	//----- nvinfo : EIATTR_MERCURY_ISA_VERSION
	.align		4
        /*0050*/ 	.byte	0x03, 0x5f
        /*0052*/ 	.short	0x0101


	//----- nvinfo : EIATTR_VRC_CTA_INIT_COUNT
	.align		4
        /*0054*/ 	.byte	0x02, 0x4a
	.zero		1
	.zero		1


	//----- nvinfo : EIATTR_EXIT_INSTR_OFFSETS
	.align		4
        /*0058*/ 	.byte	0x04, 0x1c
        /*005a*/ 	.short	(.L_109 - .L_108)


	//   ....[0]....
.L_108:
        /*005c*/ 	.word	0x000000b0


	//   ....[1]....
        /*0060*/ 	.word	0x000001b0


	//----- nvinfo : EIATTR_CRS_STACK_SIZE
	.align		4
.L_109:
        /*0064*/ 	.byte	0x04, 0x1e
        /*0066*/ 	.short	(.L_111 - .L_110)
.L_110:
        /*0068*/ 	.word	0x00000000


	//----- nvinfo : EIATTR_CBANK_PARAM_SIZE
	.align		4
.L_111:
        /*006c*/ 	.byte	0x03, 0x19
        /*006e*/ 	.short	0x001c


	//----- nvinfo : EIATTR_PARAM_CBANK
	.align		4
        /*0070*/ 	.byte	0x04, 0x0a
        /*0072*/ 	.short	(.L_113 - .L_112)
	.align		4
.L_112:
        /*0074*/ 	.word	index@(.nv.constant0._Z14function_a_gpuPdS_S_i)
        /*0078*/ 	.short	0x0380
        /*007a*/ 	.short	0x001c


	//----- nvinfo : EIATTR_SW_WAR
	.align		4
.L_113:
        /*007c*/ 	.byte	0x04, 0x36
        /*007e*/ 	.short	(.L_115 - .L_114)
.L_114:
        /*0080*/ 	.word	0x00000008
.L_115:


//--------------------- .nv.callgraph             --------------------------
	.section	.nv.callgraph,"",@"SHT_CUDA_CALLGRAPH"
	.align	4
	.sectionentsize	8
	.align		4
        /*0000*/ 	.word	0x00000000
	.align		4
        /*0004*/ 	.word	0xffffffff
	.align		4
        /*0008*/ 	.word	0x00000000
	.align		4
        /*000c*/ 	.word	0xfffffffe
	.align		4
        /*0010*/ 	.word	0x00000000
	.align		4
        /*0014*/ 	.word	0xfffffffd
	.align		4
        /*0018*/ 	.word	0x00000000
	.align		4
        /*001c*/ 	.word	0xfffffffc


//--------------------- .text._Z14function_d_gpudPKdS0_Pdi --------------------------
	.section	.text._Z14function_d_gpudPKdS0_Pdi,"ax",@progbits
	.align	128
        .global         _Z14function_d_gpudPKdS0_Pdi
        .type           _Z14function_d_gpudPKdS0_Pdi,@function
        .size           _Z14function_d_gpudPKdS0_Pdi,(.L_x_22 - _Z14function_d_gpudPKdS0_Pdi)
        .other          _Z14function_d_gpudPKdS0_Pdi,@"STO_CUDA_ENTRY STV_DEFAULT"
_Z14function_d_gpudPKdS0_Pdi:
.text._Z14function_d_gpudPKdS0_Pdi:
[----:B------:R-:W-:Y:S01]  /*0000*/  LDC R1, c[0x0][0x37c] ;  /* 0x0000df00ff017b82 */ /* 0x000fe20000000800 */
[----:B------:R-:W0:Y:S07]  /*0010*/  S2R R0, SR_TID.X ;  /* 0x0000000000007919 */ /* 0x000e2e0000002100 */
[----:B------:R-:W0:Y:S01]  /*0020*/  S2UR UR4, SR_CTAID.X ;  /* 0x00000000000479c3 */ /* 0x000e220000002500 */
[----:B------:R-:W1:Y:S07]  /*0030*/  LDCU UR5, c[0x0][0x3a0] ;  /* 0x00007400ff0577ac */ /* 0x000e6e0008000800 */
[----:B------:R-:W0:Y:S02]  /*0040*/  LDC R11, c[0x0][0x360] ;  /* 0x0000d800ff0b7b82 */ /* 0x000e240000000800 */
[----:B0-----:R-:W-:-:S05]  /*0050*/  IMAD R0, R11, UR4, R0 ;  /* 0x000000040b007c24 */ /* 0x001fca000f8e0200 */
[----:B-1----:R-:W-:-:S13]  /*0060*/  ISETP.GE.U32.AND P0, PT, R0, UR5, PT ;  /* 0x0000000500007c0c */ /* 0x002fda000bf06070 */
[----:B------:R-:W-:Y:S05]  /*0070*/  @P0 EXIT ;  /* 0x000000000000094d */ /* 0x000fea0003800000 */
[----:B------:R-:W0:Y:S01]  /*0080*/  LDCU UR4, c[0x0][0x370] ;  /* 0x00006e00ff0477ac */ /* 0x000e220008000800 */
[----:B------:R-:W1:Y:S01]  /*0090*/  LDCU.64 UR6, c[0x0][0x358] ;  /* 0x00006b00ff0677ac */ /* 0x000e620008000a00 */
[----:B------:R-:W2:Y:S01]  /*00a0*/  LDCU UR5, c[0x0][0x3a0] ;  /* 0x00007400ff0577ac */ /* 0x000ea20008000800 */
[----:B------:R-:W3:Y:S01]  /*00b0*/  LDCU.128 UR8, c[0x0][0x390] ;  /* 0x00007200ff0877ac */ /* 0x000ee20008000c00 */
[----:B0-----:R-:W-:-:S07]  /*00c0*/  IMAD R11, R11, UR4, RZ ;  /* 0x000000040b0b7c24 */ /* 0x001fce000f8e02ff */
.L_x_0:
[----:B0-----:R-:W0:Y:S01]  /*00d0*/  LDC.64 R2, c[0x0][0x388] ;  /* 0x0000e200ff027b82 */ /* 0x001e220000000a00 */
[----:B------:R-:W-:-:S04]  /*00e0*/  LOP3.LUT R4, R0, 0x1, RZ, 0xc0, !PT ;  /* 0x0000000100047812 */ /* 0x000fc800078ec0ff */
[----:B------:R-:W-:-:S03]  /*00f0*/  ISETP.NE.U32.AND P0, PT, R4, 0x1, PT ;  /* 0x000000010400780c */ /* 0x000fc60003f05070 */
[----:B------:R-:W4:Y:S10]  /*0100*/  LDC.64 R4, c[0x0][0x380] ;  /* 0x0000e000ff047b82 */ /* 0x000f340000000a00 */
[----:B------:R-:W5:Y:S01]  /*0110*/  @!P0 LDC.64 R8, c[0x0][0x388] ;  /* 0x0000e200ff088b82 */ /* 0x000f620000000a00 */
[----:B0-----:R-:W-:-:S06]  /*0120*/  @P0 IMAD.WIDE.U32 R2, R0, 0x8, R2 ;  /* 0x0000000800020825 */ /* 0x001fcc00078e0002 */
[----:B-1----:R-:W4:Y:S01]  /*0130*/  @P0 LDG.E.64 R2, desc[UR6][R2.64] ;  /* 0x0000000602020981 */ /* 0x002f22000c1e1b00 */
[----:B------:R-:W-:Y:S01]  /*0140*/  IMAD.SHL.U32 R10, R0, 0x8, RZ ;  /* 0x00000008000a7824 */ /* 0x000fe200078e00ff */
[----:B------:R-:W-:-:S04]  /*0150*/  SHF.R.U32.HI R12, RZ, 0x1d, R0 ;  /* 0x0000001dff0c7819 */ /* 0x000fc80000011600 */
[----:B---3--:R-:W-:-:S04]  /*0160*/  IADD3 R6, P1, PT, R10, UR8, RZ ;  /* 0x000000080a067c10 */ /* 0x008fc8000ff3e0ff */
[----:B------:R-:W-:Y:S01]  /*0170*/  IADD3.X R7, PT, PT, R12, UR9, RZ, P1, !PT ;  /* 0x000000090c077c10 */ /* 0x000fe20008ffe4ff */
[----:B-----5:R-:W-:-:S05]  /*0180*/  @!P0 IMAD.WIDE.U32 R8, R0, 0x8, R8 ;  /* 0x0000000800088825 */ /* 0x020fca00078e0008 */
[----:B------:R-:W3:Y:S01]  /*0190*/  LDG.E.64 R6, desc[UR6][R6.64] ;  /* 0x0000000606067981 */ /* 0x000ee2000c1e1b00 */
[----:B----4-:R-:W-:-:S10]  /*01a0*/  @P0 DMUL R4, R2, R4 ;  /* 0x0000000402040228 */ /* 0x010fd40000000000 */
[----:B------:R-:W3:Y:S01]  /*01b0*/  @!P0 LDG.E.64 R4, desc[UR6][R8.64] ;  /* 0x0000000608048981 */ /* 0x000ee2000c1e1b00 */
[----:B------:R-:W-:-:S04]  /*01c0*/  IADD3 R2, P0, PT, R10, UR10, RZ ;  /* 0x0000000a0a027c10 */ /* 0x000fc8000ff1e0ff */
[----:B------:R-:W-:Y:S01]  /*01d0*/  IADD3.X R3, PT, PT, R12, UR11, RZ, P0, !PT ;  /* 0x0000000b0c037c10 */ /* 0x000fe200087fe4ff */
[----:B------:R-:W-:-:S05]  /*01e0*/  IMAD.IADD R0, R11, 0x1, R0 ;  /* 0x000000010b007824 */ /* 0x000fca00078e0200 */
[----:B--2---:R-:W-:Y:S01]  /*01f0*/  ISETP.GE.U32.AND P0, PT, R0, UR5, PT ;  /* 0x0000000500007c0c */ /* 0x004fe2000bf06070 */
[----:B---3--:R-:W-:-:S07]  /*0200*/  DADD R4, R6, R4 ;  /* 0x0000000006047229 */ /* 0x008fce0000000004 */
[----:B------:R0:W-:Y:S05]  /*0210*/  STG.E.64 desc[UR6][R2.64], R4 ;  /* 0x0000000402007986 */ /* 0x0001ea000c101b06 */
[----:B------:R-:W-:Y:S05]  /*0220*/  @!P0 BRA `(.L_x_0) ;  /* 0xfffffffc00a88947 */ /* 0x000fea000383ffff */
[----:B------:R-:W-:Y:S05]  /*0230*/  EXIT ;  /* 0x000000000000794d */ /* 0x000fea0003800000 */
.L_x_1:
[----:B------:R-:W-:-:S00]  /*0240*/  BRA `(.L_x_1) ;  /* 0xfffffffc00fc7947 */ /* 0x000fc0000383ffff */
[----:B------:R-:W-:-:S00]  /*0250*/  NOP ;  /* 0x0000000000007918 */ /* 0x000fc00000000000 */
        /* <DEDUP_REMOVED lines=10> */
.L_x_22:


//--------------------- .text._Z14function_c_gpuPdS_S_i --------------------------
	.section	.text._Z14function_c_gpuPdS_S_i,"ax",@progbits
	.align	128
        .global         _Z14function_c_gpuPdS_S_i
        .type           _Z14function_c_gpuPdS_S_i,@function
        .size           _Z14function_c_gpuPdS_S_i,(.L_x_23 - _Z14function_c_gpuPdS_S_i)
        .other          _Z14function_c_gpuPdS_S_i,@"STO_CUDA_ENTRY STV_DEFAULT"
_Z14function_c_gpuPdS_S_i:
.text._Z14function_c_gpuPdS_S_i:
[----:B------:R-:W-:Y:S01]  /*0000*/  LDC R1, c[0x0][0x37c] ;  /* 0x0000df00ff017b82 */ /* 0x000fe20000000800 */
[----:B------:R-:W0:Y:S07]  /*0010*/  S2R R7, SR_TID.X ;  /* 0x0000000000077919 */ /* 0x000e2e0000002100 */
[----:B------:R-:W0:Y:S01]  /*0020*/  S2UR UR5, SR_CTAID.X ;  /* 0x00000000000579c3 */ /* 0x000e220000002500 */
[----:B------:R-:W1:Y:S07]  /*0030*/  LDCU UR4, c[0x0][0x398] ;  /* 0x00007300ff0477ac */ /* 0x000e6e0008000800 */
[----:B------:R-:W0:Y:S01]  /*0040*/  LDC R0, c[0x0][0x360] ;  /* 0x0000d800ff007b82 */ /* 0x000e220000000800 */
[----:B------:R-:W2:Y:S01]  /*0050*/  LDCU UR6, c[0x0][0x370] ;  /* 0x00006e00ff0677ac */ /* 0x000ea20008000800 */
[----:B0-----:R-:W-:-:S02]  /*0060*/  IMAD R7, R0, UR5, R7 ;  /* 0x0000000500077c24 */ /* 0x001fc4000f8e0207 */
[----:B--2---:R-:W-:-:S03]  /*0070*/  IMAD R0, R0, UR6, RZ ;  /* 0x0000000600007c24 */ /* 0x004fc6000f8e02ff */
[----:B-1----:R-:W-:-:S13]  /*0080*/  ISETP.GE.U32.AND P0, PT, R7, UR4, PT ;  /* 0x0000000407007c0c */ /* 0x002fda000bf06070 */
[----:B------:R-:W-:Y:S05]  /*0090*/  @P0 EXIT ;  /* 0x000000000000094d */ /* 0x000fea0003800000 */
[----:B------:R-:W0:Y:S01]  /*00a0*/  LDC.64 R4, c[0x0][0x390] ;  /* 0x0000e400ff047b82 */ /* 0x000e220000000a00 */
[----:B------:R-:W-:Y:S01]  /*00b0*/  BSSY.RECONVERGENT B0, `(.L_x_2) ;  /* 0x0000008000007945 */ /* 0x000fe20003800200 */
[----:B------:R-:W-:Y:S01]  /*00c0*/  MOV R9, R7 ;  /* 0x0000000700097202 */ /* 0x000fe20000000f00 */
[----:B------:R-:W1:Y:S06]  /*00d0*/  LDCU.64 UR10, c[0x0][0x358] ;  /* 0x00006b00ff0a77ac */ /* 0x000e6c0008000a00 */
.L_x_3:
[----:B0-----:R-:W-:Y:S01]  /*00e0*/  IMAD.WIDE.U32 R2, R9, 0x8, R4 ;  /* 0x0000000809027825 */ /* 0x001fe200078e0004 */
[----:B------:R-:W-:-:S04]  /*00f0*/  IADD3 R9, PT, PT, R0, R9, RZ ;  /* 0x0000000900097210 */ /* 0x000fc80007ffe0ff */
[----:B-1----:R2:W-:Y:S01]  /*0100*/  STG.E.64 desc[UR10][R2.64], RZ ;  /* 0x000000ff02007986 */ /* 0x0025e2000c101b0a */
[----:B------:R-:W-:-:S13]  /*0110*/  ISETP.GE.U32.AND P0, PT, R9, UR4, PT ;  /* 0x0000000409007c0c */ /* 0x000fda000bf06070 */
[----:B--2---:R-:W-:Y:S05]  /*0120*/  @!P0 BRA `(.L_x_3) ;  /* 0xfffffffc00ec8947 */ /* 0x004fea000383ffff */
[----:B------:R-:W-:Y:S05]  /*0130*/  BSYNC.RECONVERGENT B0 ;  /* 0x0000000000007941 */ /* 0x000fea0003800200 */
.L_x_2:
[----:B------:R-:W-:Y:S02]  /*0140*/  ULOP3.LUT UR5, UR4, 0xf, URZ, 0xc0, !UPT ;  /* 0x0000000f04057892 */ /* 0x000fe4000f8ec0ff */
[----:B------:R-:W-:Y:S02]  /*0150*/  ULOP3.LUT UR7, UR4, 0x7, URZ, 0xc0, !UPT ;  /* 0x0000000704077892 */ /* 0x000fe4000f8ec0ff */
[----:B------:R-:W-:Y:S02]  /*0160*/  ULOP3.LUT UR9, UR4, 0xfffffff0, URZ, 0xc0, !UPT ;  /* 0xfffffff004097892 */ /* 0x000fe4000f8ec0ff */
[----:B------:R-:W-:Y:S02]  /*0170*/  UIADD3 UR6, UPT, UPT, UR5, -0x1, URZ ;  /* 0xffffffff05067890 */ /* 0x000fe4000fffe0ff */
[----:B------:R-:W-:Y:S02]  /*0180*/  UIADD3 UR8, UPT, UPT, UR7, -0x1, URZ ;  /* 0xffffffff07087890 */ /* 0x000fe4000fffe0ff */
[----:B------:R-:W-:-:S02]  /*0190*/  ULOP3.LUT UR4, UR4, 0x3, URZ, 0xc0, !UPT ;  /* 0x0000000304047892 */ /* 0x000fc4000f8ec0ff */
[----:B------:R-:W-:Y:S02]  /*01a0*/  UIADD3 UR12, UPT, UPT, -UR9, URZ, URZ ;  /* 0x000000ff090c7290 */ /* 0x000fe4000fffe1ff */
[----:B------:R-:W-:Y:S02]  /*01b0*/  UISETP.GE.U32.AND UP1, UPT, UR6, 0x7, UPT ;  /* 0x000000070600788c */ /* 0x000fe4000bf26070 */
[----:B------:R-:W-:-:S11]  /*01c0*/  UISETP.GE.U32.AND UP0, UPT, UR8, 0x3, UPT ;  /* 0x000000030800788c */ /* 0x000fd6000bf06070 */
.L_x_9:
[----:B0-----:R-:W0:Y:S01]  /*01d0*/  LDC R6, c[0x0][0x398] ;  /* 0x0000e600ff067b82 */ /* 0x001e220000000800 */
[----:B---3--:R-:W-:Y:S01]  /*01e0*/  MOV R9, R7 ;  /* 0x0000000700097202 */ /* 0x008fe20000000f00 */
[----:B------:R-:W-:-:S06]  /*01f0*/  HFMA2 R8, -RZ, RZ, 0, 0 ;  /* 0x00000000ff087431 */ /* 0x000fcc00000001ff */
[----:B-1----:R-:W1:Y:S08]  /*0200*/  LDC.64 R4, c[0x0][0x388] ;  /* 0x0000e200ff047b82 */ /* 0x002e700000000a00 */
[----:B--2-4-:R-:W2:Y:S01]  /*0210*/  LDC.64 R2, c[0x0][0x390] ;  /* 0x0000e400ff027b82 */ /* 0x014ea20000000a00 */
[----:B0-----:R-:W-:Y:S01]  /*0220*/  ISETP.GE.U32.AND P1, PT, R6, 0x10, PT ;  /* 0x000000100600780c */ /* 0x001fe20003f26070 */
[----:B-1----:R-:W-:-:S04]  /*0230*/  IMAD.WIDE.U32 R4, R7, 0x8, R4 ;  /* 0x0000000807047825 */ /* 0x002fc800078e0004 */
[----:B--2---:R-:W-:Y:S01]  /*0240*/  IMAD.WIDE.U32 R2, R7, 0x8, R2 ;  /* 0x0000000807027825 */ /* 0x004fe200078e0002 */
[----:B------:R-:W-:-:S04]  /*0250*/  IADD3 R7, PT, PT, R0, R7, RZ ;  /* 0x0000000700077210 */ /* 0x000fc80007ffe0ff */
[----:B------:R-:W-:-:S03]  /*0260*/  ISETP.GE.U32.AND P0, PT, R7, R6, PT ;  /* 0x000000060700720c */ /* 0x000fc60003f06070 */
[----:B------:R-:W-:Y:S10]  /*0270*/  @!P1 BRA `(.L_x_4) ;  /* 0x0000000400a09947 */ /* 0x000ff40003800000 */
[----:B------:R0:W5:Y:S01]  /*0280*/  LDG.E.64 R14, desc[UR10][R2.64] ;  /* 0x0000000a020e7981 */ /* 0x000162000c1e1b00 */
[----:B------:R-:W-:Y:S01]  /*0290*/  IMAD R13, R9, R6, 0x7 ;  /* 0x00000007090d7424 */ /* 0x000fe200078e0206 */
[----:B------:R-:W-:-:S07]  /*02a0*/  MOV R8, UR12 ;  /* 0x0000000c00087c02 */ /* 0x000fce0008000f00 */
.L_x_5:
[----:B------:R-:W1:Y:S01]  /*02b0*/  LDC.64 R10, c[0x0][0x380] ;  /* 0x0000e000ff0a7b82 */ /* 0x000e620000000a00 */
[----:B--2---:R-:W-:Y:S01]  /*02c0*/  IADD3 R19, PT, PT, R13, -0x7, RZ ;  /* 0xfffffff90d137810 */ /* 0x004fe20007ffe0ff */
[----:B------:R-:W2:Y:S04]  /*02d0*/  LDG.E.64 R16, desc[UR10][R4.64] ;  /* 0x0000000a04107981 */ /* 0x000ea8000c1e1b00 */
[----:B-1----:R-:W-:-:S06]  /*02e0*/  IMAD.WIDE.U32 R18, R19, 0x8, R10 ;  /* 0x0000000813127825 */ /* 0x002fcc00078e000a */
[----:B------:R-:W2:Y:S01]  /*02f0*/  LDG.E.64 R18, desc[UR10][R18.64] ;  /* 0x0000000a12127981 */ /* 0x000ea2000c1e1b00 */
[----:B------:R-:W-:-:S05]  /*0300*/  IADD3 R21, PT, PT, R13, -0x6, RZ ;  /* 0xfffffffa0d157810 */ /* 0x000fca0007ffe0ff */
[----:B------:R-:W-:Y:S01]  /*0310*/  IMAD.WIDE.U32 R20, R21, 0x8, R10 ;  /* 0x0000000815147825 */ /* 0x000fe200078e000a */
[----:B--2--5:R-:W-:-:S07]  /*0320*/  DFMA R14, R18, R16, R14 ;  /* 0x00000010120e722b */ /* 0x024fce000000000e */
[----:B------:R1:W-:Y:S04]  /*0330*/  STG.E.64 desc[UR10][R2.64], R14 ;  /* 0x0000000e02007986 */ /* 0x0003e8000c101b0a */
[----:B------:R-:W2:Y:S04]  /*0340*/  LDG.E.64 R16, desc[UR10][R20.64] ;  /* 0x0000000a14107981 */ /* 0x000ea8000c1e1b00 */
[----:B------:R-:W2:Y:S01]  /*0350*/  LDG.E.64 R22, desc[UR10][R4.64] ;  /* 0x0000000a04167981 */ /* 0x000ea2000c1e1b00 */
[----:B------:R-:W-:Y:S01]  /*0360*/  IADD3 R25, PT, PT, R13, -0x5, RZ ;  /* 0xfffffffb0d197810 */ /* 0x000fe20007ffe0ff */
[----:B--2---:R-:W-:-:S04]  /*0370*/  DFMA R16, R16, R22, R14 ;  /* 0x000000161010722b */ /* 0x004fc8000000000e */
[----:B------:R-:W-:-:S03]  /*0380*/  IMAD.WIDE.U32 R22, R25, 0x8, R10 ;  /* 0x0000000819167825 */ /* 0x000fc600078e000a */
[----:B------:R2:W-:Y:S04]  /*0390*/  STG.E.64 desc[UR10][R2.64], R16 ;  /* 0x0000001002007986 */ /* 0x0005e8000c101b0a */
[----:B------:R-:W3:Y:S04]  /*03a0*/  LDG.E.64 R18, desc[UR10][R22.64] ;  /* 0x0000000a16127981 */ /* 0x000ee8000c1e1b00 */
[----:B------:R-:W3:Y:S01]  /*03b0*/  LDG.E.64 R24, desc[UR10][R4.64] ;  /* 0x0000000a04187981 */ /* 0x000ee2000c1e1b00 */
[----:B------:R-:W-:Y:S01]  /*03c0*/  IADD3 R27, PT, PT, R13, -0x4, RZ ;  /* 0xfffffffc0d1b7810 */ /* 0x000fe20007ffe0ff */
[----:B---3--:R-:W-:-:S04]  /*03d0*/  DFMA R18, R18, R24, R16 ;  /* 0x000000181212722b */ /* 0x008fc80000000010 */
[----:B------:R-:W-:-:S03]  /*03e0*/  IMAD.WIDE.U32 R24, R27, 0x8, R10 ;  /* 0x000000081b187825 */ /* 0x000fc600078e000a */
[----:B------:R3:W-:Y:S04]  /*03f0*/  STG.E.64 desc[UR10][R2.64], R18 ;  /* 0x0000001202007986 */ /* 0x0007e8000c101b0a */
[----:B-1----:R-:W4:Y:S04]  /*0400*/  LDG.E.64 R14, desc[UR10][R24.64] ;  /* 0x0000000a180e7981 */ /* 0x002f28000c1e1b00 */
[----:B------:R-:W4:Y:S01]  /*0410*/  LDG.E.64 R20, desc[UR10][R4.64] ;  /* 0x0000000a04147981 */ /* 0x000f22000c1e1b00 */
[----:B------:R-:W-:Y:S01]  /*0420*/  IADD3 R27, PT, PT, R13, -0x3, RZ ;  /* 0xfffffffd0d1b7810 */ /* 0x000fe20007ffe0ff */
[----:B----4-:R-:W-:-:S04]  /*0430*/  DFMA R14, R14, R20, R18 ;  /* 0x000000140e0e722b */ /* 0x010fc80000000012 */
[----:B------:R-:W-:-:S03]  /*0440*/  IMAD.WIDE.U32 R20, R27, 0x8, R10 ;  /* 0x000000081b147825 */ /* 0x000fc600078e000a */
[----:B------:R1:W-:Y:S04]  /*0450*/  STG.E.64 desc[UR10][R2.64], R14 ;  /* 0x0000000e02007986 */ /* 0x0003e8000c101b0a */
[----:B--2---:R-:W2:Y:S04]  /*0460*/  LDG.E.64 R16, desc[UR10][R20.64] ;  /* 0x0000000a14107981 */ /* 0x004ea8000c1e1b00 */
[----:B------:R-:W2:Y:S01]  /*0470*/  LDG.E.64 R22, desc[UR10][R4.64] ;  /* 0x0000000a04167981 */ /* 0x000ea2000c1e1b00 */
[----:B------:R-:W-:-:S05]  /*0480*/  IADD3 R27, PT, PT, R13, -0x2, RZ ;  /* 0xfffffffe0d1b7810 */ /* 0x000fca0007ffe0ff */
[----:B---3--:R-:W-:Y:S01]  /*0490*/  IMAD.WIDE.U32 R18, R27, 0x8, R10 ;  /* 0x000000081b127825 */ /* 0x008fe200078e000a */
[----:B--2---:R-:W-:-:S07]  /*04a0*/  DFMA R16, R16, R22, R14 ;  /* 0x000000161010722b */ /* 0x004fce000000000e */
[----:B------:R2:W-:Y:S04]  /*04b0*/  STG.E.64 desc[UR10][R2.64], R16 ;  /* 0x0000001002007986 */ /* 0x0005e8000c101b0a */
[----:B------:R-:W3:Y:S04]  /*04c0*/  LDG.E.64 R18, desc[UR10][R18.64] ;  /* 0x0000000a12127981 */ /* 0x000ee8000c1e1b00 */
[----:B------:R-:W3:Y:S01]  /*04d0*/  LDG.E.64 R22, desc[UR10][R4.64] ;  /* 0x0000000a04167981 */ /* 0x000ee2000c1e1b00 */
[----:B------:R-:W-:-:S05]  /*04e0*/  IADD3 R25, PT, PT, R13, -0x1, RZ ;  /* 0xffffffff0d197810 */ /* 0x000fca0007ffe0ff */
[----:B------:R-:W-:Y:S01]  /*04f0*/  IMAD.WIDE.U32 R24, R25, 0x8, R10 ;  /* 0x0000000819187825 */ /* 0x000fe200078e000a */
[----:B---3--:R-:W-:-:S07]  /*0500*/  DFMA R22, R18, R22, R16 ;  /* 0x000000161216722b */ /* 0x008fce0000000010 */
[----:B------:R3:W-:Y:S04]  /*0510*/  STG.E.64 desc[UR10][R2.64], R22 ;  /* 0x0000001602007986 */ /* 0x0007e8000c101b0a */
[----:B------:R-:W4:Y:S04]  /*0520*/  LDG.E.64 R24, desc[UR10][R24.64] ;  /* 0x0000000a18187981 */ /* 0x000f28000c1e1b00 */
[----:B-1----:R-:W4:Y:S01]  /*0530*/  LDG.E.64 R14, desc[UR10][R4.64] ;  /* 0x0000000a040e7981 */ /* 0x002f22000c1e1b00 */
[----:B------:R-:W-:Y:S01]  /*0540*/  IMAD.WIDE.U32 R26, R13, 0x8, R10 ;  /* 0x000000080d1a7825 */ /* 0x000fe200078e000a */
[----:B----4-:R-:W-:-:S07]  /*0550*/  DFMA R20, R24, R14, R22 ;  /* 0x0000000e1814722b */ /* 0x010fce0000000016 */
[----:B------:R1:W-:Y:S04]  /*0560*/  STG.E.64 desc[UR10][R2.64], R20 ;  /* 0x0000001402007986 */ /* 0x0003e8000c101b0a */
[----:B------:R-:W4:Y:S04]  /*0570*/  LDG.E.64 R14, desc[UR10][R26.64] ;  /* 0x0000000a1a0e7981 */ /* 0x000f28000c1e1b00 */
[----:B--2---:R-:W4:Y:S01]  /*0580*/  LDG.E.64 R16, desc[UR10][R4.64] ;  /* 0x0000000a04107981 */ /* 0x004f22000c1e1b00 */
[----:B------:R-:W-:-:S05]  /*0590*/  IADD3 R29, PT, PT, R13, 0x1, RZ ;  /* 0x000000010d1d7810 */ /* 0x000fca0007ffe0ff */
[----:B------:R-:W-:Y:S01]  /*05a0*/  IMAD.WIDE.U32 R28, R29, 0x8, R10 ;  /* 0x000000081d1c7825 */ /* 0x000fe200078e000a */
[----:B----4-:R-:W-:-:S07]  /*05b0*/  DFMA R14, R14, R16, R20 ;  /* 0x000000100e0e722b */ /* 0x010fce0000000014 */
[----:B------:R2:W-:Y:S04]  /*05c0*/  STG.E.64 desc[UR10][R2.64], R14 ;  /* 0x0000000e02007986 */ /* 0x0005e8000c101b0a */
[----:B------:R-:W4:Y:S04]  /*05d0*/  LDG.E.64 R16, desc[UR10][R28.64] ;  /* 0x0000000a1c107981 */ /* 0x000f28000c1e1b00 */
[----:B------:R-:W4:Y:S01]  /*05e0*/  LDG.E.64 R18, desc[UR10][R4.64] ;  /* 0x0000000a04127981 */ /* 0x000f22000c1e1b00 */
[----:B---3--:R-:W-:-:S05]  /*05f0*/  IADD3 R23, PT, PT, R13, 0x2, RZ ;  /* 0x000000020d177810 */ /* 0x008fca0007ffe0ff */
[----:B-1----:R-:W-:Y:S01]  /*0600*/  IMAD.WIDE.U32 R20, R23, 0x8, R10 ;  /* 0x0000000817147825 */ /* 0x002fe200078e000a */
[----:B----4-:R-:W-:-:S07]  /*0610*/  DFMA R16, R16, R18, R14 ;  /* 0x000000121010722b */ /* 0x010fce000000000e */
[----:B------:R1:W-:Y:S04]  /*0620*/  STG.E.64 desc[UR10][R2.64], R16 ;  /* 0x0000001002007986 */ /* 0x0003e8000c101b0a */
[----:B------:R-:W3:Y:S04]  /*0630*/  LDG.E.64 R18, desc[UR10][R20.64] ;  /* 0x0000000a14127981 */ /* 0x000ee8000c1e1b00 */
[----:B------:R-:W3:Y:S01]  /*0640*/  LDG.E.64 R22, desc[UR10][R4.64] ;  /* 0x0000000a04167981 */ /* 0x000ee2000c1e1b00 */
[----:B------:R-:W-:Y:S01]  /*0650*/  IADD3 R25, PT, PT, R13, 0x3, RZ ;  /* 0x000000030d197810 */ /* 0x000fe20007ffe0ff */
[----:B---3--:R-:W-:-:S04]  /*0660*/  DFMA R18, R18, R22, R16 ;  /* 0x000000161212722b */ /* 0x008fc80000000010 */
[----:B------:R-:W-:-:S03]  /*0670*/  IMAD.WIDE.U32 R22, R25, 0x8, R10 ;  /* 0x0000000819167825 */ /* 0x000fc600078e000a */
[----:B------:R3:W-:Y:S04]  /*0680*/  STG.E.64 desc[UR10][R2.64], R18 ;  /* 0x0000001202007986 */ /* 0x0007e8000c101b0a */
[----:B--2---:R-:W2:Y:S04]  /*0690*/  LDG.E.64 R14, desc[UR10][R22.64] ;  /* 0x0000000a160e7981 */ /* 0x004ea8000c1e1b00 */
[----:B------:R-:W2:Y:S01]  /*06a0*/  LDG.E.64 R24, desc[UR10][R4.64] ;  /* 0x0000000a04187981 */ /* 0x000ea2000c1e1b00 */
[----:B------:R-:W-:Y:S01]  /*06b0*/  IADD3 R27, PT, PT, R13, 0x4, RZ ;  /* 0x000000040d1b7810 */ /* 0x000fe20007ffe0ff */
[----:B--2---:R-:W-:-:S04]  /*06c0*/  DFMA R14, R14, R24, R18 ;  /* 0x000000180e0e722b */ /* 0x004fc80000000012 */
[----:B------:R-:W-:-:S03]  /*06d0*/  IMAD.WIDE.U32 R24, R27, 0x8, R10 ;  /* 0x000000081b187825 */ /* 0x000fc600078e000a */
[----:B------:R2:W-:Y:S04]  /*06e0*/  STG.E.64 desc[UR10][R2.64], R14 ;  /* 0x0000000e02007986 */ /* 0x0005e8000c101b0a */
[----:B-1----:R-:W4:Y:S04]  /*06f0*/  LDG.E.64 R16, desc[UR10][R24.64] ;  /* 0x0000000a18107981 */ /* 0x002f28000c1e1b00 */
[----:B------:R-:W4:Y:S01]  /*0700*/  LDG.E.64 R20, desc[UR10][R4.64] ;  /* 0x0000000a04147981 */ /* 0x000f22000c1e1b00 */
[----:B------:R-:W-:-:S05]  /*0710*/  IADD3 R27, PT, PT, R13, 0x5, RZ ;  /* 0x000000050d1b7810 */ /* 0x000fca0007ffe0ff */
[----:B------:R-:W-:Y:S01]  /*0720*/  IMAD.WIDE.U32 R26, R27, 0x8, R10 ;  /* 0x000000081b1a7825 */ /* 0x000fe200078e000a */
[----:B----4-:R-:W-:-:S07]  /*0730*/  DFMA R16, R16, R20, R14 ;  /* 0x000000141010722b */ /* 0x010fce000000000e */
[----:B------:R1:W-:Y:S04]  /*0740*/  STG.E.64 desc[UR10][R2.64], R16 ;  /* 0x0000001002007986 */ /* 0x0003e8000c101b0a */
[----:B---3--:R-:W3:Y:S04]  /*0750*/  LDG.E.64 R18, desc[UR10][R26.64] ;  /* 0x0000000a1a127981 */ /* 0x008ee8000c1e1b00 */
[----:B------:R-:W3:Y:S01]  /*0760*/  LDG.E.64 R20, desc[UR10][R4.64] ;  /* 0x0000000a04147981 */ /* 0x000ee2000c1e1b00 */
[----:B------:R-:W-:-:S05]  /*0770*/  IADD3 R23, PT, PT, R13, 0x6, RZ ;  /* 0x000000060d177810 */ /* 0x000fca0007ffe0ff */
[----:B--2---:R-:W-:Y:S01]  /*0780*/  IMAD.WIDE.U32 R14, R23, 0x8, R10 ;  /* 0x00000008170e7825 */ /* 0x004fe200078e000a */
[----:B---3--:R-:W-:-:S07]  /*0790*/  DFMA R18, R18, R20, R16 ;  /* 0x000000141212722b */ /* 0x008fce0000000010 */
[----:B------:R2:W-:Y:S04]  /*07a0*/  STG.E.64 desc[UR10][R2.64], R18 ;  /* 0x0000001202007986 */ /* 0x0005e8000c101b0a */
[----:B------:R-:W3:Y:S04]  /*07b0*/  LDG.E.64 R14, desc[UR10][R14.64] ;  /* 0x0000000a0e0e7981 */ /* 0x000ee8000c1e1b00 */
[----:B------:R-:W3:Y:S01]  /*07c0*/  LDG.E.64 R20, desc[UR10][R4.64] ;  /* 0x0000000a04147981 */ /* 0x000ee2000c1e1b00 */
[----:B------:R-:W-:-:S05]  /*07d0*/  IADD3 R23, PT, PT, R13, 0x7, RZ ;  /* 0x000000070d177810 */ /* 0x000fca0007ffe0ff */
[----:B-1----:R-:W-:Y:S01]  /*07e0*/  IMAD.WIDE.U32 R16, R23, 0x8, R10 ;  /* 0x0000000817107825 */ /* 0x002fe200078e000a */
[----:B---3--:R-:W-:-:S07]  /*07f0*/  DFMA R20, R14, R20, R18 ;  /* 0x000000140e14722b */ /* 0x008fce0000000012 */
[----:B------:R2:W-:Y:S04]  /*0800*/  STG.E.64 desc[UR10][R2.64], R20 ;  /* 0x0000001402007986 */ /* 0x0005e8000c101b0a */
[----:B------:R-:W3:Y:S04]  /*0810*/  LDG.E.64 R16, desc[UR10][R16.64] ;  /* 0x0000000a10107981 */ /* 0x000ee8000c1e1b00 */
[----:B------:R-:W3:Y:S01]  /*0820*/  LDG.E.64 R22, desc[UR10][R4.64] ;  /* 0x0000000a04167981 */ /* 0x000ee2000c1e1b00 */
[----:B------:R-:W-:-:S05]  /*0830*/  IADD3 R25, PT, PT, R13, 0x8, RZ ;  /* 0x000000080d197810 */ /* 0x000fca0007ffe0ff */
[----:B------:R-:W-:Y:S01]  /*0840*/  IMAD.WIDE.U32 R10, R25, 0x8, R10 ;  /* 0x00000008190a7825 */ /* 0x000fe200078e000a */
[----:B---3--:R-:W-:-:S07]  /*0850*/  DFMA R22, R16, R22, R20 ;  /* 0x000000161016722b */ /* 0x008fce0000000014 */
[----:B------:R2:W-:Y:S04]  /*0860*/  STG.E.64 desc[UR10][R2.64], R22 ;  /* 0x0000001602007986 */ /* 0x0005e8000c101b0a */
[----:B------:R-:W3:Y:S04]  /*0870*/  LDG.E.64 R10, desc[UR10][R10.64] ;  /* 0x0000000a0a0a7981 */ /* 0x000ee8000c1e1b00 */
[----:B------:R-:W3:Y:S01]  /*0880*/  LDG.E.64 R14, desc[UR10][R4.64] ;  /* 0x0000000a040e7981 */ /* 0x000ee2000c1e1b00 */
[----:B------:R-:W-:-:S04]  /*0890*/  IADD3 R8, PT, PT, R8, 0x10, RZ ;  /* 0x0000001008087810 */ /* 0x000fc80007ffe0ff */
[----:B------:R-:W-:Y:S02]  /*08a0*/  ISETP.NE.AND P1, PT, R8, RZ, PT ;  /* 0x000000ff0800720c */ /* 0x000fe40003f25270 */
[----:B------:R-:W-:Y:S01]  /*08b0*/  IADD3 R13, PT, PT, R13, 0x10, RZ ;  /* 0x000000100d0d7810 */ /* 0x000fe20007ffe0ff */
[----:B---3--:R-:W-:-:S07]  /*08c0*/  DFMA R14, R10, R14, R22 ;  /* 0x0000000e0a0e722b */ /* 0x008fce0000000016 */
[----:B------:R2:W-:Y:S03]  /*08d0*/  STG.E.64 desc[UR10][R2.64], R14 ;  /* 0x0000000e02007986 */ /* 0x0005e6000c101b0a */
[----:B------:R-:W-:Y:S05]  /*08e0*/  @P1 BRA `(.L_x_5) ;  /* 0xfffffff800701947 */ /* 0x000fea000383ffff */
[----:B------:R-:W-:-:S07]  /*08f0*/  MOV R8, UR9 ;  /* 0x0000000900087c02 */ /* 0x000fce0008000f00 */
.L_x_4:
[----:B------:R-:W-:-:S09]  /*0900*/  UISETP.NE.AND UP2, UPT, UR5, URZ, UPT ;  /* 0x000000ff0500728c */ /* 0x000fd2000bf45270 */
[----:B------:R-:W-:Y:S05]  /*0910*/  BRA.U !UP2, `(.L_x_6) ;  /* 0x000000050ab07547 */ /* 0x000fea000b800000 */
[----:B------:R-:W-:Y:S01]  /*0920*/  UISETP.NE.AND UP2, UPT, UR7, URZ, UPT ;  /* 0x000000ff0700728c */ /* 0x000fe2000bf45270 */
[----:B------:R-:W-:Y:S10]  /*0930*/  BRA.U !UP1, `(.L_x_7) ;  /* 0x0000000109cc7547 */ /* 0x000ff4000b800000 */
[----:B------:R-:W1:Y:S01]  /*0940*/  LDC.64 R10, c[0x0][0x380] ;  /* 0x0000e000ff0a7b82 */ /* 0x000e620000000a00 */
[----:B------:R-:W-:Y:S01]  /*0950*/  IMAD R13, R9, R6, R8 ;  /* 0x00000006090d7224 */ /* 0x000fe200078e0208 */
[----:B------:R-:W3:Y:S04]  /*0960*/  LDG.E.64 R16, desc[UR10][R4.64] ;  /* 0x0000000a04107981 */ /* 0x000ee8000c1e1b00 */
[----:B--2---:R-:W3:Y:S01]  /*0970*/  LDG.E.64 R20, desc[UR10][R2.64] ;  /* 0x0000000a02147981 */ /* 0x004ee2000c1e1b00 */
[----:B-1----:R-:W-:-:S05]  /*0980*/  IMAD.WIDE.U32 R18, R13, 0x8, R10 ;  /* 0x000000080d127825 */ /* 0x002fca00078e000a */
[----:B------:R-:W3:Y:S01]  /*0990*/  LDG.E.64 R14, desc[UR10][R18.64] ;  /* 0x0000000a120e7981 */ /* 0x000ee2000c1e1b00 */
[----:B------:R-:W-:Y:S01]  /*09a0*/  IADD3 R23, PT, PT, R13, 0x1, RZ ;  /* 0x000000010d177810 */ /* 0x000fe20007ffe0ff */
[----:B---3--:R-:W-:-:S04]  /*09b0*/  DFMA R14, R14, R16, R20 ;  /* 0x000000100e0e722b */ /* 0x008fc80000000014 */
[----:B------:R-:W-:-:S03]  /*09c0*/  IMAD.WIDE.U32 R20, R23, 0x8, R10 ;  /* 0x0000000817147825 */ /* 0x000fc600078e000a */
[----:B------:R1:W-:Y:S04]  /*09d0*/  STG.E.64 desc[UR10][R2.64], R14 ;  /* 0x0000000e02007986 */ /* 0x0003e8000c101b0a */
[----:B------:R-:W2:Y:S04]  /*09e0*/  LDG.E.64 R16, desc[UR10][R20.64] ;  /* 0x0000000a14107981 */ /* 0x000ea8000c1e1b00 */
[----:B------:R-:W2:Y:S01]  /*09f0*/  LDG.E.64 R22, desc[UR10][R4.64] ;  /* 0x0000000a04167981 */ /* 0x000ea2000c1e1b00 */
[----:B------:R-:W-:Y:S01]  /*0a00*/  IADD3 R25, PT, PT, R13, 0x2, RZ ;  /* 0x000000020d197810 */ /* 0x000fe20007ffe0ff */
[----:B--2---:R-:W-:-:S04]  /*0a10*/  DFMA R16, R16, R22, R14 ;  /* 0x000000161010722b */ /* 0x004fc8000000000e */
[----:B------:R-:W-:-:S03]  /*0a20*/  IMAD.WIDE.U32 R22, R25, 0x8, R10 ;  /* 0x0000000819167825 */ /* 0x000fc600078e000a */
[----:B------:R2:W-:Y:S04]  /*0a30*/  STG.E.64 desc[UR10][R2.64], R16 ;  /* 0x0000001002007986 */ /* 0x0005e8000c101b0a */
[----:B------:R-:W3:Y:S04]  /*0a40*/  LDG.E.64 R18, desc[UR10][R22.64] ;  /* 0x0000000a16127981 */ /* 0x000ee8000c1e1b00 */
[----:B------:R-:W3:Y:S01]  /*0a50*/  LDG.E.64 R24, desc[UR10][R4.64] ;  /* 0x0000000a04187981 */ /* 0x000ee2000c1e1b00 */
[----:B------:R-:W-:Y:S01]  /*0a60*/  IADD3 R27, PT, PT, R13, 0x3, RZ ;  /* 0x000000030d1b7810 */ /* 0x000fe20007ffe0ff */
[----:B---3--:R-:W-:-:S04]  /*0a70*/  DFMA R18, R18, R24, R16 ;  /* 0x000000181212722b */ /* 0x008fc80000000010 */
[----:B------:R-:W-:-:S03]  /*0a80*/  IMAD.WIDE.U32 R24, R27, 0x8, R10 ;  /* 0x000000081b187825 */ /* 0x000fc600078e000a */
[----:B------:R3:W-:Y:S04]  /*0a90*/  STG.E.64 desc[UR10][R2.64], R18 ;  /* 0x0000001202007986 */ /* 0x0007e8000c101b0a */
[----:B-1----:R-:W4:Y:S04]  /*0aa0*/  LDG.E.64 R14, desc[UR10][R24.64] ;  /* 0x0000000a180e7981 */ /* 0x002f28000c1e1b00 */
[----:B------:R-:W4:Y:S01]  /*0ab0*/  LDG.E.64 R20, desc[UR10][R4.64] ;  /* 0x0000000a04147981 */ /* 0x000f22000c1e1b00 */
[----:B------:R-:W-:Y:S01]  /*0ac0*/  IADD3 R27, PT, PT, R13, 0x4, RZ ;  /* 0x000000040d1b7810 */ /* 0x000fe20007ffe0ff */
[----:B----4-:R-:W-:-:S04]  /*0ad0*/  DFMA R14, R14, R20, R18 ;  /* 0x000000140e0e722b */ /* 0x010fc80000000012 */
        /* <DEDUP_REMOVED lines=8> */
[----:B---3--:R-:W2:Y:S04]  /*0b60*/  LDG.E.64 R18, desc[UR10][R22.64] ;  /* 0x0000000a16127981 */ /* 0x008ea8000c1e1b00 */
[----:B------:R-:W2:Y:S01]  /*0b70*/  LDG.E.64 R24, desc[UR10][R4.64] ;  /* 0x0000000a04187981 */ /* 0x000ea2000c1e1b00 */
[----:B------:R-:W-:-:S05]  /*0b80*/  IADD3 R27, PT, PT, R13, 0x6, RZ ;  /* 0x000000060d1b7810 */ /* 0x000fca0007ffe0ff */
[----:B-1----:R-:W-:Y:S01]  /*0b90*/  IMAD.WIDE.U32 R14, R27, 0x8, R10 ;  /* 0x000000081b0e7825 */ /* 0x002fe200078e000a */
[----:B--2---:R-:W-:-:S07]  /*0ba0*/  DFMA R18, R18, R24, R16 ;  /* 0x000000181212722b */ /* 0x004fce0000000010 */
[----:B------:R4:W-:Y:S04]  /*0bb0*/  STG.E.64 desc[UR10][R2.64], R18 ;  /* 0x0000001202007986 */ /* 0x0009e8000c101b0a */
[----:B------:R-:W2:Y:S04]  /*0bc0*/  LDG.E.64 R14, desc[UR10][R14.64] ;  /* 0x0000000a0e0e7981 */ /* 0x000ea8000c1e1b00 */
[----:B------:R-:W2:Y:S01]  /*0bd0*/  LDG.E.64 R20, desc[UR10][R4.64] ;  /* 0x0000000a04147981 */ /* 0x000ea2000c1e1b00 */
[----:B------:R-:W-:-:S05]  /*0be0*/  IADD3 R13, PT, PT, R13, 0x7, RZ ;  /* 0x000000070d0d7810 */ /* 0x000fca0007ffe0ff */
[----:B------:R-:W-:Y:S01]  /*0bf0*/  IMAD.WIDE.U32 R10, R13, 0x8, R10 ;  /* 0x000000080d0a7825 */ /* 0x000fe200078e000a */
[----:B--2---:R-:W-:-:S07]  /*0c00*/  DFMA R20, R14, R20, R18 ;  /* 0x000000140e14722b */ /* 0x004fce0000000012 */
[----:B------:R4:W-:Y:S04]  /*0c10*/  STG.E.64 desc[UR10][R2.64], R20 ;  /* 0x0000001402007986 */ /* 0x0009e8000c101b0a */
[----:B------:R-:W2:Y:S04]  /*0c20*/  LDG.E.64 R10, desc[UR10][R10.64] ;  /* 0x0000000a0a0a7981 */ /* 0x000ea8000c1e1b00 */
[----:B------:R-:W2:Y:S01]  /*0c30*/  LDG.E.64 R12, desc[UR10][R4.64] ;  /* 0x0000000a040c7981 */ /* 0x000ea2000c1e1b00 */
[----:B------:R-:W-:Y:S01]  /*0c40*/  IADD3 R8, PT, PT, R8, 0x8, RZ ;  /* 0x0000000808087810 */ /* 0x000fe20007ffe0ff */
[----:B--2---:R-:W-:-:S07]  /*0c50*/  DFMA R12, R10, R12, R20 ;  /* 0x0000000c0a0c722b */ /* 0x004fce0000000014 */
[----:B------:R4:W-:Y:S04]  /*0c60*/  STG.E.64 desc[UR10][R2.64], R12 ;  /* 0x0000000c02007986 */ /* 0x0009e8000c101b0a */
.L_x_7:
[----:B------:R-:W-:Y:S05]  /*0c70*/  BRA.U !UP2, `(.L_x_6) ;  /* 0x000000010ad87547 */ /* 0x000fea000b800000 */
[----:B------:R-:W-:Y:S01]  /*0c80*/  UISETP.NE.AND UP2, UPT, UR4, URZ, UPT ;  /* 0x000000ff0400728c */ /* 0x000fe2000bf45270 */
[----:B------:R-:W-:Y:S10]  /*0c90*/  BRA.U !UP0, `(.L_x_8) ;  /* 0x00000001086c7547 */ /* 0x000ff4000b800000 */
[----:B------:R-:W1:Y:S01]  /*0ca0*/  LDC.64 R10, c[0x0][0x380] ;  /* 0x0000e000ff0a7b82 */ /* 0x000e620000000a00 */
[----:B----4-:R-:W-:Y:S01]  /*0cb0*/  IMAD R13, R9, R6, R8 ;  /* 0x00000006090d7224 */ /* 0x010fe200078e0208 */
[----:B------:R-:W3:Y:S04]  /*0cc0*/  LDG.E.64 R16, desc[UR10][R4.64] ;  /* 0x0000000a04107981 */ /* 0x000ee8000c1e1b00 */
[----:B--2---:R-:W3:Y:S01]  /*0cd0*/  LDG.E.64 R18, desc[UR10][R2.64] ;  /* 0x0000000a02127981 */ /* 0x004ee2000c1e1b00 */
[----:B-1----:R-:W-:-:S05]  /*0ce0*/  IMAD.WIDE.U32 R20, R13, 0x8, R10 ;  /* 0x000000080d147825 */ /* 0x002fca00078e000a */
[----:B------:R-:W3:Y:S01]  /*0cf0*/  LDG.E.64 R14, desc[UR10][R20.64] ;  /* 0x0000000a140e7981 */ /* 0x000ee2000c1e1b00 */
[----:B------:R-:W-:-:S05]  /*0d00*/  IADD3 R23, PT, PT, R13, 0x1, RZ ;  /* 0x000000010d177810 */ /* 0x000fca0007ffe0ff */
[----:B------:R-:W-:Y:S01]  /*0d10*/  IMAD.WIDE.U32 R22, R23, 0x8, R10 ;  /* 0x0000000817167825 */ /* 0x000fe200078e000a */
[----:B---3--:R-:W-:-:S07]  /*0d20*/  DFMA R14, R14, R16, R18 ;  /* 0x000000100e0e722b */ /* 0x008fce0000000012 */
        /* <DEDUP_REMOVED lines=9> */
[----:B------:R-:W-:-:S05]  /*0dc0*/  IADD3 R13, PT, PT, R13, 0x3, RZ ;  /* 0x000000030d0d7810 */ /* 0x000fca0007ffe0ff */
[----:B-1----:R-:W-:Y:S01]  /*0dd0*/  IMAD.WIDE.U32 R14, R13, 0x8, R10 ;  /* 0x000000080d0e7825 */ /* 0x002fe200078e000a */
[----:B--2---:R-:W-:-:S07]  /*0de0*/  DFMA R18, R18, R20, R16 ;  /* 0x000000141212722b */ /* 0x004fce0000000010 */
[----:B------:R3:W-:Y:S04]  /*0df0*/  STG.E.64 desc[UR10][R2.64], R18 ;  /* 0x0000001202007986 */ /* 0x0007e8000c101b0a */
[----:B------:R-:W2:Y:S04]  /*0e00*/  LDG.E.64 R10, desc[UR10][R14.64] ;  /* 0x0000000a0e0a7981 */ /* 0x000ea8000c1e1b00 */
[----:B------:R-:W2:Y:S01]  /*0e10*/  LDG.E.64 R12, desc[UR10][R4.64] ;  /* 0x0000000a040c7981 */ /* 0x000ea2000c1e1b00 */
[----:B------:R-:W-:Y:S01]  /*0e20*/  IADD3 R8, PT, PT, R8, 0x4, RZ ;  /* 0x0000000408087810 */ /* 0x000fe20007ffe0ff */
[----:B--2---:R-:W-:-:S07]  /*0e30*/  DFMA R10, R10, R12, R18 ;  /* 0x0000000c0a0a722b */ /* 0x004fce0000000012 */
[----:B------:R3:W-:Y:S04]  /*0e40*/  STG.E.64 desc[UR10][R2.64], R10 ;  /* 0x0000000a02007986 */ /* 0x0007e8000c101b0a */
.L_x_8:
[----:B------:R-:W-:Y:S05]  /*0e50*/  BRA.U !UP2, `(.L_x_6) ;  /* 0x000000010a607547 */ /* 0x000fea000b800000 */
[----:B---3--:R-:W1:Y:S01]  /*0e60*/  LDC.64 R10, c[0x0][0x380] ;  /* 0x0000e000ff0a7b82 */ /* 0x008e620000000a00 */
[----:B----4-:R-:W-:Y:S01]  /*0e70*/  IMAD R17, R9, R6, R8 ;  /* 0x0000000609117224 */ /* 0x010fe200078e0208 */
[----:B------:R-:W3:Y:S04]  /*0e80*/  LDG.E.64 R12, desc[UR10][R4.64] ;  /* 0x0000000a040c7981 */ /* 0x000ee8000c1e1b00 */
[----:B--2---:R-:W3:Y:S01]  /*0e90*/  LDG.E.64 R14, desc[UR10][R2.64] ;  /* 0x0000000a020e7981 */ /* 0x004ee2000c1e1b00 */
[----:B-1----:R-:W-:-:S06]  /*0ea0*/  IMAD.WIDE.U32 R8, R17, 0x8, R10 ;  /* 0x0000000811087825 */ /* 0x002fcc00078e000a */
[----:B------:R-:W3:Y:S01]  /*0eb0*/  LDG.E.64 R8, desc[UR10][R8.64] ;  /* 0x0000000a08087981 */ /* 0x000ee2000c1e1b00 */
[----:B------:R-:W-:Y:S01]  /*0ec0*/  UISETP.NE.AND UP2, UPT, UR4, 0x1, UPT ;  /* 0x000000010400788c */ /* 0x000fe2000bf45270 */
[----:B---3--:R-:W-:-:S07]  /*0ed0*/  DFMA R14, R8, R12, R14 ;  /* 0x0000000c080e722b */ /* 0x008fce000000000e */
[----:B------:R1:W-:Y:S01]  /*0ee0*/  STG.E.64 desc[UR10][R2.64], R14 ;  /* 0x0000000e02007986 */ /* 0x0003e2000c101b0a */
[----:B------:R-:W-:Y:S05]  /*0ef0*/  BRA.U !UP2, `(.L_x_6) ;  /* 0x000000010a387547 */ /* 0x000fea000b800000 */
[----:B------:R-:W-:Y:S01]  /*0f00*/  IADD3 R9, PT, PT, R17, 0x1, RZ ;  /* 0x0000000111097810 */ /* 0x000fe20007ffe0ff */
[----:B------:R-:W2:Y:S04]  /*0f10*/  LDG.E.64 R12, desc[UR10][R4.64] ;  /* 0x0000000a040c7981 */ /* 0x000ea8000c1e1b00 */
[----:B------:R-:W-:-:S06]  /*0f20*/  IMAD.WIDE.U32 R8, R9, 0x8, R10 ;  /* 0x0000000809087825 */ /* 0x000fcc00078e000a */
[----:B------:R-:W2:Y:S01]  /*0f30*/  LDG.E.64 R8, desc[UR10][R8.64] ;  /* 0x0000000a08087981 */ /* 0x000ea2000c1e1b00 */
[----:B------:R-:W-:Y:S01]  /*0f40*/  UISETP.NE.AND UP2, UPT, UR4, 0x2, UPT ;  /* 0x000000020400788c */ /* 0x000fe2000bf45270 */
[----:B--2---:R-:W-:-:S07]  /*0f50*/  DFMA R12, R8, R12, R14 ;  /* 0x0000000c080c722b */ /* 0x004fce000000000e */
[----:B------:R2:W-:Y:S01]  /*0f60*/  STG.E.64 desc[UR10][R2.64], R12 ;  /* 0x0000000c02007986 */ /* 0x0005e2000c101b0a */
[----:B------:R-:W-:Y:S05]  /*0f70*/  BRA.U !UP2, `(.L_x_6) ;  /* 0x000000010a187547 */ /* 0x000fea000b800000 */
[----:B------:R-:W-:Y:S01]  /*0f80*/  IADD3 R9, PT, PT, R17, 0x2, RZ ;  /* 0x0000000211097810 */ /* 0x000fe20007ffe0ff */
[----:B------:R-:W3:Y:S04]  /*0f90*/  LDG.E.64 R4, desc[UR10][R4.64] ;  /* 0x0000000a04047981 */ /* 0x000ee8000c1e1b00 */
[----:B------:R-:W-:-:S06]  /*0fa0*/  IMAD.WIDE.U32 R10, R9, 0x8, R10 ;  /* 0x00000008090a7825 */ /* 0x000fcc00078e000a */
[----:B------:R-:W3:Y:S02]  /*0fb0*/  LDG.E.64 R10, desc[UR10][R10.64] ;  /* 0x0000000a0a0a7981 */ /* 0x000ee4000c1e1b00 */
[----:B---3--:R-:W-:-:S07]  /*0fc0*/  DFMA R8, R10, R4, R12 ;  /* 0x000000040a08722b */ /* 0x008fce000000000c */
[----:B------:R3:W-:Y:S04]  /*0fd0*/  STG.E.64 desc[UR10][R2.64], R8 ;  /* 0x0000000802007986 */ /* 0x0007e8000c101b0a */
.L_x_6:
[----:B------:R-:W-:Y:S05]  /*0fe0*/  @!P0 BRA `(.L_x_9) ;  /* 0xfffffff000788947 */ /* 0x000fea000383ffff */
[----:B------:R-:W-:Y:S05]  /*0ff0*/  EXIT ;  /* 0x000000000000794d */ /* 0x000fea0003800000 */
.L_x_10:
        /* <DEDUP_REMOVED lines=16> */
.L_x_23:


//--------------------- .text._Z14function_b_gpuPdS_S_i --------------------------
	.section	.text._Z14function_b_gpuPdS_S_i,"ax",@progbits
	.align	128
        .global         _Z14function_b_gpuPdS_S_i
        .type           _Z14function_b_gpuPdS_S_i,@function
        .size           _Z14function_b_gpuPdS_S_i,(.L_x_24 - _Z14function_b_gpuPdS_S_i)
        .other          _Z14function_b_gpuPdS_S_i,@"STO_CUDA_ENTRY STV_DEFAULT"
_Z14function_b_gpuPdS_S_i:
.text._Z14function_b_gpuPdS_S_i:
        /* <DEDUP_REMOVED lines=8> */
[----:B------:R-:W0:Y:S01]  /*0080*/  LDC.64 R14, c[0x0][0x390] ;  /* 0x0000e400ff0e7b82 */ /* 0x000e220000000a00 */
[----:B------:R-:W1:Y:S01]  /*0090*/  LDCU UR4, c[0x0][0x370] ;  /* 0x00006e00ff0477ac */ /* 0x000e620008000800 */
[----:B------:R-:W2:Y:S06]  /*00a0*/  LDCU.64 UR6, c[0x0][0x358] ;  /* 0x00006b00ff0677ac */ /* 0x000eac0008000a00 */
[----:B------:R-:W3:Y:S08]  /*00b0*/  LDC.64 R10, c[0x0][0x380] ;  /* 0x0000e000ff0a7b82 */ /* 0x000ef00000000a00 */
[----:B------:R-:W4:Y:S01]  /*00c0*/  LDC.64 R12, c[0x0][0x388] ;  /* 0x0000e200ff0c7b82 */ /* 0x000f220000000a00 */
[----:B-1----:R-:W-:-:S07]  /*00d0*/  IMAD R17, R17, UR4, RZ ;  /* 0x0000000411117c24 */ /* 0x002fce000f8e02ff */
.L_x_11:
[----:B---3--:R-:W-:-:S04]  /*00e0*/  IMAD.WIDE.U32 R2, R0, 0x8, R10 ;  /* 0x0000000800027825 */ /* 0x008fc800078e000a */
[C---:B----4-:R-:W-:Y:S02]  /*00f0*/  IMAD.WIDE.U32 R4, R0.reuse, 0x8, R12 ;  /* 0x0000000800047825 */ /* 0x050fe400078e000c */
[----:B--2---:R-:W2:Y:S04]  /*0100*/  LDG.E.64 R2, desc[UR6][R2.64] ;  /* 0x0000000602027981 */ /* 0x004ea8000c1e1b00 */
[----:B------:R-:W2:Y:S01]  /*0110*/  LDG.E.64 R4, desc[UR6][R4.64] ;  /* 0x0000000604047981 */ /* 0x000ea2000c1e1b00 */
[----:B01----:R-:W-:Y:S01]  /*0120*/  IMAD.WIDE.U32 R8, R0, 0x8, R14 ;  /* 0x0000000800087825 */ /* 0x003fe200078e000e */
[----:B------:R-:W-:-:S04]  /*0130*/  IADD3 R0, PT, PT, R17, R0, RZ ;  /* 0x0000000011007210 */ /* 0x000fc80007ffe0ff */
[----:B------:R-:W-:Y:S01]  /*0140*/  ISETP.GE.U32.AND P0, PT, R0, UR5, PT ;  /* 0x0000000500007c0c */ /* 0x000fe2000bf06070 */
[----:B--2---:R-:W-:-:S07]  /*0150*/  DADD R6, R2, R4 ;  /* 0x0000000002067229 */ /* 0x004fce0000000004 */
[----:B------:R1:W-:Y:S05]  /*0160*/  STG.E.64 desc[UR6][R8.64], R6 ;  /* 0x0000000608007986 */ /* 0x0003ea000c101b06 */
[----:B------:R-:W-:Y:S05]  /*0170*/  @!P0 BRA `(.L_x_11) ;  /* 0xfffffffc00d88947 */ /* 0x000fea000383ffff */
[----:B------:R-:W-:Y:S05]  /*0180*/  EXIT ;  /* 0x000000000000794d */ /* 0x000fea0003800000 */
.L_x_12:
        /* <DEDUP_REMOVED lines=15> */
.L_x_24:


//--------------------- .text._Z17sum_func_a_resultPKdPd --------------------------
	.section	.text._Z17sum_func_a_resultPKdPd,"ax",@progbits
	.align	128
        .global         _Z17sum_func_a_resultPKdPd
        .type           _Z17sum_func_a_resultPKdPd,@function
        .size           _Z17sum_func_a_resultPKdPd,(.L_x_25 - _Z17sum_func_a_resultPKdPd)
        .other          _Z17sum_func_a_resultPKdPd,@"STO_CUDA_ENTRY STV_DEFAULT"
_Z17sum_func_a_resultPKdPd:
.text._Z17sum_func_a_resultPKdPd:
[----:B------:R-:W-:Y:S01]  /*0000*/  LDC R1, c[0x0][0x37c] ;  /* 0x0000df00ff017b82 */ /* 0x000fe20000000800 */
[----:B------:R-:W0:Y:S01]  /*0010*/  LDCU UR5, c[0x0][0x370] ;  /* 0x00006e00ff0577ac */ /* 0x000e220008000800 */
[----:B------:R-:W0:Y:S02]  /*0020*/  LDCU UR4, c[0x0][0x360] ;  /* 0x00006c00ff0477ac */ /* 0x000e240008000800 */
[----:B0-----:R-:W-:-:S06]  /*0030*/  UIMAD UR5, UR5, UR4, URZ ;  /* 0x00000004050572a4 */ /* 0x001fcc000f8e02ff */
[----:B------:R-:W-:-:S13]  /*0040*/  ISETP.NE.AND P0, PT, RZ, UR5, PT ;  /* 0x00000005ff007c0c */ /* 0x000fda000bf05270 */
[----:B------:R-:W-:Y:S05]  /*0050*/  @!P0 EXIT ;  /* 0x000000000000894d */ /* 0x000fea0003800000 */
[----:B------:R-:W0:Y:S01]  /*0060*/  LDC.64 R2, c[0x0][0x388] ;  /* 0x0000e200ff027b82 */ /* 0x000e220000000a00 */
[----:B------:R-:W0:Y:S02]  /*0070*/  LDCU.64 UR10, c[0x0][0x358] ;  /* 0x00006b00ff0a77ac */ /* 0x000e240008000a00 */
[----:B0-----:R0:W5:Y:S01]  /*0080*/  LDG.E.64 R6, desc[UR10][R2.64] ;  /* 0x0000000a02067981 */ /* 0x001162000c1e1b00 */
[----:B------:R-:W-:Y:S02]  /*0090*/  UISETP.GE.U32.AND UP0, UPT, UR5, 0x4, UPT ;  /* 0x000000040500788c */ /* 0x000fe4000bf06070 */
[----:B------:R-:W-:Y:S01]  /*00a0*/  ULOP3.LUT UR8, UR5, 0x3, URZ, 0xc0, !UPT ;  /* 0x0000000305087892 */ /* 0x000fe2000f8ec0ff */
[----:B------:R-:W-:-:S06]  /*00b0*/  UMOV UR4, URZ ;  /* 0x000000ff00047c82 */ /* 0x000fcc0008000000 */
[----:B0-----:R-:W-:Y:S05]  /*00c0*/  BRA.U !UP0, `(.L_x_13) ;  /* 0x0000000508ec7547 */ /* 0x001fea000b800000 */
[----:B------:R-:W0:Y:S01]  /*00d0*/  LDCU.64 UR6, c[0x0][0x380] ;  /* 0x00007000ff0677ac */ /* 0x000e220008000a00 */
[----:B------:R-:W-:-:S04]  /*00e0*/  ULOP3.LUT UR4, UR5, 0xfffffffc, URZ, 0xc0, !UPT ;  /* 0xfffffffc05047892 */ /* 0x000fc8000f8ec0ff */
[----:B------:R-:W-:Y:S02]  /*00f0*/  UIADD3 UR5, UPT, UPT, -UR4, URZ, URZ ;  /* 0x000000ff04057290 */ /* 0x000fe4000fffe1ff */
[----:B0-----:R-:W-:-:S04]  /*0100*/  UIADD3 UR6, UP0, UPT, UR6, 0x10, URZ ;  /* 0x0000001006067890 */ /* 0x001fc8000ff1e0ff */
[----:B------:R-:W-:Y:S02]  /*0110*/  UIADD3.X UR7, UPT, UPT, URZ, UR7, URZ, UP0, !UPT ;  /* 0x00000007ff077290 */ /* 0x000fe400087fe4ff */
[----:B------:R-:W-:Y:S01]  /*0120*/  UISETP.GE.AND UP0, UPT, UR5, URZ, UPT ;  /* 0x000000ff0500728c */ /* 0x000fe2000bf06270 */
[----:B------:R-:W-:-:S03]  /*0130*/  IMAD.U32 R4, RZ, RZ, UR6 ;  /* 0x00000006ff047e24 */ /* 0x000fc6000f8e00ff */
[----:B------:R-:W-:-:S05]  /*0140*/  IMAD.U32 R5, RZ, RZ, UR7 ;  /* 0x00000007ff057e24 */ /* 0x000fca000f8e00ff */
[----:B------:R-:W-:Y:S05]  /*0150*/  BRA.U UP0, `(.L_x_14) ;  /* 0x00000005007c7547 */ /* 0x000fea000b800000 */
[----:B------:R-:W-:Y:S02]  /*0160*/  UIADD3 UR6, UPT, UPT, -UR5, URZ, URZ ;  /* 0x000000ff05067290 */ /* 0x000fe4000fffe1ff */
[----:B------:R-:W-:Y:S02]  /*0170*/  UPLOP3.LUT UP0, UPT, UPT, UPT, UPT, 0x80, 0x8 ;  /* 0x000000000008789c */ /* 0x000fe40003f0f070 */
[----:B------:R-:W-:-:S09]  /*0180*/  UISETP.GT.AND UP1, UPT, UR6, 0xc, UPT ;  /* 0x0000000c0600788c */ /* 0x000fd2000bf24270 */
[----:B------:R-:W-:Y:S05]  /*0190*/  BRA.U !UP1, `(.L_x_15) ;  /* 0x0000000109e07547 */ /* 0x000fea000b800000 */
[----:B------:R-:W-:-:S11]  /*01a0*/  UPLOP3.LUT UP0, UPT, UPT, UPT, UPT, 0x40, 0x4 ;  /* 0x000000000004789c */ /* 0x000fd60003f0e870 */
.L_x_16:
[----:B--2---:R-:W2:Y:S02]  /*01b0*/  LDG.E.64 R8, desc[UR10][R4.64+-0x10] ;  /* 0xfffff00a04087981 */ /* 0x004ea4000c1e1b00 */
[----:B--2--5:R-:W-:-:S07]  /*01c0*/  DADD R8, R8, R6 ;  /* 0x0000000008087229 */ /* 0x024fce0000000006 */
[----:B------:R0:W-:Y:S04]  /*01d0*/  STG.E.64 desc[UR10][R2.64], R8 ;  /* 0x0000000802007986 */ /* 0x0001e8000c101b0a */
[----:B------:R-:W2:Y:S02]  /*01e0*/  LDG.E.64 R6, desc[UR10][R4.64+-0x8] ;  /* 0xfffff80a04067981 */ /* 0x000ea4000c1e1b00 */
[----:B--2---:R-:W-:-:S07]  /*01f0*/  DADD R6, R8, R6 ;  /* 0x0000000008067229 */ /* 0x004fce0000000006 */
[----:B------:R1:W-:Y:S04]  /*0200*/  STG.E.64 desc[UR10][R2.64], R6 ;  /* 0x0000000602007986 */ /* 0x0003e8000c101b0a */
[----:B------:R-:W2:Y:S02]  /*0210*/  LDG.E.64 R10, desc[UR10][R4.64] ;  /* 0x0000000a040a7981 */ /* 0x000ea4000c1e1b00 */
[----:B--2---:R-:W-:-:S07]  /*0220*/  DADD R10, R6, R10 ;  /* 0x00000000060a7229 */ /* 0x004fce000000000a */
[----:B------:R2:W-:Y:S04]  /*0230*/  STG.E.64 desc[UR10][R2.64], R10 ;  /* 0x0000000a02007986 */ /* 0x0005e8000c101b0a */
[----:B------:R-:W3:Y:S02]  /*0240*/  LDG.E.64 R12, desc[UR10][R4.64+0x8] ;  /* 0x0000080a040c7981 */ /* 0x000ee4000c1e1b00 */
[----:B---3--:R-:W-:-:S07]  /*0250*/  DADD R12, R10, R12 ;  /* 0x000000000a0c7229 */ /* 0x008fce000000000c */
[----:B------:R3:W-:Y:S04]  /*0260*/  STG.E.64 desc[UR10][R2.64], R12 ;  /* 0x0000000c02007986 */ /* 0x0007e8000c101b0a */
[----:B------:R-:W4:Y:S02]  /*0270*/  LDG.E.64 R14, desc[UR10][R4.64+0x10] ;  /* 0x0000100a040e7981 */ /* 0x000f24000c1e1b00 */
[----:B----4-:R-:W-:-:S07]  /*0280*/  DADD R14, R12, R14 ;  /* 0x000000000c0e7229 */ /* 0x010fce000000000e */
[----:B------:R4:W-:Y:S04]  /*0290*/  STG.E.64 desc[UR10][R2.64], R14 ;  /* 0x0000000e02007986 */ /* 0x0009e8000c101b0a */
[----:B0-----:R-:W2:Y:S02]  /*02a0*/  LDG.E.64 R8, desc[UR10][R4.64+0x18] ;  /* 0x0000180a04087981 */ /* 0x001ea4000c1e1b00 */
[----:B--2---:R-:W-:-:S07]  /*02b0*/  DADD R8, R14, R8 ;  /* 0x000000000e087229 */ /* 0x004fce0000000008 */
[----:B------:R0:W-:Y:S04]  /*02c0*/  STG.E.64 desc[UR10][R2.64], R8 ;  /* 0x0000000802007986 */ /* 0x0001e8000c101b0a */
[----:B-1----:R-:W2:Y:S02]  /*02d0*/  LDG.E.64 R6, desc[UR10][R4.64+0x20] ;  /* 0x0000200a04067981 */ /* 0x002ea4000c1e1b00 */
[----:B--2---:R-:W-:-:S07]  /*02e0*/  DADD R6, R8, R6 ;  /* 0x0000000008067229 */ /* 0x004fce0000000006 */
[----:B------:R1:W-:Y:S04]  /*02f0*/  STG.E.64 desc[UR10][R2.64], R6 ;  /* 0x0000000602007986 */ /* 0x0003e8000c101b0a */
[----:B------:R-:W2:Y:S02]  /*0300*/  LDG.E.64 R10, desc[UR10][R4.64+0x28] ;  /* 0x0000280a040a7981 */ /* 0x000ea4000c1e1b00 */
[----:B--2---:R-:W-:-:S07]  /*0310*/  DADD R10, R6, R10 ;  /* 0x00000000060a7229 */ /* 0x004fce000000000a */
[----:B------:R2:W-:Y:S04]  /*0320*/  STG.E.64 desc[UR10][R2.64], R10 ;  /* 0x0000000a02007986 */ /* 0x0005e8000c101b0a */
[----:B---3--:R-:W3:Y:S02]  /*0330*/  LDG.E.64 R12, desc[UR10][R4.64+0x30] ;  /* 0x0000300a040c7981 */ /* 0x008ee4000c1e1b00 */
[----:B---3--:R-:W-:-:S07]  /*0340*/  DADD R12, R10, R12 ;  /* 0x000000000a0c7229 */ /* 0x008fce000000000c */
[----:B------:R3:W-:Y:S04]  /*0350*/  STG.E.64 desc[UR10][R2.64], R12 ;  /* 0x0000000c02007986 */ /* 0x0007e8000c101b0a */
[----:B----4-:R-:W4:Y:S02]  /*0360*/  LDG.E.64 R14, desc[UR10][R4.64+0x38] ;  /* 0x0000380a040e7981 */ /* 0x010f24000c1e1b00 */
        /* <DEDUP_REMOVED lines=14> */
[----:B----4-:R-:W3:Y:S02]  /*0450*/  LDG.E.64 R14, desc[UR10][R4.64+0x60] ;  /* 0x0000600a040e7981 */ /* 0x010ee4000c1e1b00 */
[----:B---3--:R-:W-:-:S07]  /*0460*/  DADD R14, R12, R14 ;  /* 0x000000000c0e7229 */ /* 0x008fce000000000e */
[----:B------:R2:W-:Y:S04]  /*0470*/  STG.E.64 desc[UR10][R2.64], R14 ;  /* 0x0000000e02007986 */ /* 0x0005e8000c101b0a */
[----:B0-----:R0:W1:Y:S01]  /*0480*/  LDG.E.64 R8, desc[UR10][R4.64+0x68] ;  /* 0x0000680a04087981 */ /* 0x001062000c1e1b00 */
[----:B------:R-:W-:Y:S01]  /*0490*/  UIADD3 UR5, UPT, UPT, UR5, 0x10, URZ ;  /* 0x0000001005057890 */ /* 0x000fe2000fffe0ff */
[----:B------:R-:W-:-:S03]  /*04a0*/  IADD3 R0, P0, PT, R4, 0x80, RZ ;  /* 0x0000008004007810 */ /* 0x000fc60007f1e0ff */
[----:B------:R-:W-:Y:S02]  /*04b0*/  UISETP.GE.AND UP1, UPT, UR5, -0xc, UPT ;  /* 0xfffffff40500788c */ /* 0x000fe4000bf26270 */
[----:B0-----:R-:W-:Y:S01]  /*04c0*/  IMAD.MOV.U32 R4, RZ, RZ, R0 ;  /* 0x000000ffff047224 */ /* 0x001fe200078e0000 */
[----:B-1----:R-:W-:Y:S01]  /*04d0*/  DADD R6, R14, R8 ;  /* 0x000000000e067229 */ /* 0x002fe20000000008 */
[----:B------:R-:W-:-:S06]  /*04e0*/  IADD3.X R9, PT, PT, RZ, R5, RZ, P0, !PT ;  /* 0x00000005ff097210 */ /* 0x000fcc00007fe4ff */
[----:B------:R2:W-:Y:S01]  /*04f0*/  STG.E.64 desc[UR10][R2.64], R6 ;  /* 0x0000000602007986 */ /* 0x0005e2000c101b0a */
[----:B------:R-:W-:Y:S01]  /*0500*/  IMAD.MOV.U32 R5, RZ, RZ, R9 ;  /* 0x000000ffff057224 */ /* 0x000fe200078e0009 */
[----:B------:R-:W-:Y:S06]  /*0510*/  BRA.U !UP1, `(.L_x_16) ;  /* 0xfffffffd09247547 */ /* 0x000fec000b83ffff */
.L_x_15:
[----:B------:R-:W-:-:S04]  /*0520*/  UIADD3 UR6, UPT, UPT, -UR5, URZ, URZ ;  /* 0x000000ff05067290 */ /* 0x000fc8000fffe1ff */
[----:B------:R-:W-:-:S09]  /*0530*/  UISETP.GT.AND UP1, UPT, UR6, 0x4, UPT ;  /* 0x000000040600788c */ /* 0x000fd2000bf24270 */
[----:B------:R-:W-:Y:S05]  /*0540*/  BRA.U !UP1, `(.L_x_17) ;  /* 0x0000000109787547 */ /* 0x000fea000b800000 */
[----:B------:R-:W3:Y:S02]  /*0550*/  LDG.E.64 R8, desc[UR10][R4.64+-0x10] ;  /* 0xfffff00a04087981 */ /* 0x000ee4000c1e1b00 */
[----:B---3-5:R-:W-:-:S07]  /*0560*/  DADD R8, R6, R8 ;  /* 0x0000000006087229 */ /* 0x028fce0000000008 */
[----:B------:R0:W-:Y:S04]  /*0570*/  STG.E.64 desc[UR10][R2.64], R8 ;  /* 0x0000000802007986 */ /* 0x0001e8000c101b0a */
[----:B--2---:R-:W2:Y:S02]  /*0580*/  LDG.E.64 R6, desc[UR10][R4.64+-0x8] ;  /* 0xfffff80a04067981 */ /* 0x004ea4000c1e1b00 */
        /* <DEDUP_REMOVED lines=17> */
[----:B------:R0:W2:Y:S01]  /*06a0*/  LDG.E.64 R6, desc[UR10][R4.64+0x28] ;  /* 0x0000280a04067981 */ /* 0x0000a2000c1e1b00 */
[----:B------:R-:W-:Y:S01]  /*06b0*/  IADD3 R0, P0, PT, R4, 0x40, RZ ;  /* 0x0000004004007810 */ /* 0x000fe20007f1e0ff */
[----:B------:R-:W-:Y:S02]  /*06c0*/  UIADD3 UR5, UPT, UPT, UR5, 0x8, URZ ;  /* 0x0000000805057890 */ /* 0x000fe4000fffe0ff */
[----:B------:R-:W-:Y:S01]  /*06d0*/  UPLOP3.LUT UP0, UPT, UPT, UPT, UPT, 0x40, 0x4 ;  /* 0x000000000004789c */ /* 0x000fe20003f0e870 */
[----:B---3--:R-:W-:Y:S01]  /*06e0*/  IADD3.X R13, PT, PT, RZ, R5, RZ, P0, !PT ;  /* 0x00000005ff0d7210 */ /* 0x008fe200007fe4ff */
[----:B0-----:R-:W-:-:S04]  /*06f0*/  IMAD.MOV.U32 R4, RZ, RZ, R0 ;  /* 0x000000ffff047224 */ /* 0x001fc800078e0000 */
[----:B------:R-:W-:Y:S01]  /*0700*/  IMAD.MOV.U32 R5, RZ, RZ, R13 ;  /* 0x000000ffff057224 */ /* 0x000fe200078e000d */
[----:B--2---:R-:W-:-:S07]  /*0710*/  DADD R6, R10, R6 ;  /* 0x000000000a067229 */ /* 0x004fce0000000006 */
[----:B------:R4:W-:Y:S04]  /*0720*/  STG.E.64 desc[UR10][R2.64], R6 ;  /* 0x0000000602007986 */ /* 0x0009e8000c101b0a */
.L_x_17:
[----:B------:R-:W-:-:S09]  /*0730*/  UISETP.NE.OR UP0, UPT, UR5, URZ, UP0 ;  /* 0x000000ff0500728c */ /* 0x000fd20008705670 */
[----:B------:R-:W-:Y:S05]  /*0740*/  BRA.U !UP0, `(.L_x_13) ;  /* 0x00000001084c7547 */ /* 0x000fea000b800000 */
.L_x_14:
[----:B----4-:R-:W3:Y:S02]  /*0750*/  LDG.E.64 R8, desc[UR10][R4.64+-0x10] ;  /* 0xfffff00a04087981 */ /* 0x010ee4000c1e1b00 */
[----:B---3-5:R-:W-:-:S07]  /*0760*/  DADD R8, R8, R6 ;  /* 0x0000000008087229 */ /* 0x028fce0000000006 */
[----:B------:R0:W-:Y:S04]  /*0770*/  STG.E.64 desc[UR10][R2.64], R8 ;  /* 0x0000000802007986 */ /* 0x0001e8000c101b0a */
[----:B-12---:R-:W2:Y:S02]  /*0780*/  LDG.E.64 R6, desc[UR10][R4.64+-0x8] ;  /* 0xfffff80a04067981 */ /* 0x006ea4000c1e1b00 */
[----:B--2---:R-:W-:-:S07]  /*0790*/  DADD R10, R8, R6 ;  /* 0x00000000080a7229 */ /* 0x004fce0000000006 */
[----:B------:R1:W-:Y:S04]  /*07a0*/  STG.E.64 desc[UR10][R2.64], R10 ;  /* 0x0000000a02007986 */ /* 0x0003e8000c101b0a */
[----:B------:R-:W2:Y:S02]  /*07b0*/  LDG.E.64 R6, desc[UR10][R4.64] ;  /* 0x0000000a04067981 */ /* 0x000ea4000c1e1b00 */
[----:B--2---:R-:W-:-:S07]  /*07c0*/  DADD R12, R10, R6 ;  /* 0x000000000a0c7229 */ /* 0x004fce0000000006 */
[----:B------:R1:W-:Y:S04]  /*07d0*/  STG.E.64 desc[UR10][R2.64], R12 ;  /* 0x0000000c02007986 */ /* 0x0003e8000c101b0a */
[----:B------:R2:W3:Y:S01]  /*07e0*/  LDG.E.64 R6, desc[UR10][R4.64+0x8] ;  /* 0x0000080a04067981 */ /* 0x0004e2000c1e1b00 */
[----:B------:R-:W-:Y:S01]  /*07f0*/  UIADD3 UR5, UPT, UPT, UR5, 0x4, URZ ;  /* 0x0000000405057890 */ /* 0x000fe2000fffe0ff */
[----:B------:R-:W-:-:S03]  /*0800*/  IADD3 R0, P0, PT, R4, 0x20, RZ ;  /* 0x0000002004007810 */ /* 0x000fc60007f1e0ff */
[----:B------:R-:W-:Y:S01]  /*0810*/  UISETP.NE.AND UP0, UPT, UR5, URZ, UPT ;  /* 0x000000ff0500728c */ /* 0x000fe2000bf05270 */
[----:B0-----:R-:W-:Y:S01]  /*0820*/  IADD3.X R9, PT, PT, RZ, R5, RZ, P0, !PT ;  /* 0x00000005ff097210 */ /* 0x001fe200007fe4ff */
[----:B--2---:R-:W-:-:S03]  /*0830*/  IMAD.MOV.U32 R4, RZ, RZ, R0 ;  /* 0x000000ffff047224 */ /* 0x004fc600078e0000 */
[----:B------:R-:W-:Y:S01]  /*0840*/  MOV R5, R9 ;  /* 0x0000000900057202 */ /* 0x000fe20000000f00 */
[----:B---3--:R-:W-:-:S07]  /*0850*/  DADD R6, R12, R6 ;  /* 0x000000000c067229 */ /* 0x008fce0000000006 */
[----:B------:R1:W-:Y:S01]  /*0860*/  STG.E.64 desc[UR10][R2.64], R6 ;  /* 0x0000000602007986 */ /* 0x0003e2000c101b0a */
[----:B------:R-:W-:Y:S05]  /*0870*/  BRA.U UP0, `(.L_x_14) ;  /* 0xfffffffd00b47547 */ /* 0x000fea000b83ffff */
.L_x_13:
[----:B------:R-:W-:-:S13]  /*0880*/  ISETP.NE.AND P0, PT, RZ, UR8, PT ;  /* 0x00000008ff007c0c */ /* 0x000fda000bf05270 */
[----:B------:R-:W-:Y:S05]  /*0890*/  @!P0 EXIT ;  /* 0x000000000000894d */ /* 0x000fea0003800000 */
[----:B------:R-:W0:Y:S01]  /*08a0*/  LDCU.64 UR6, c[0x0][0x380] ;  /* 0x00007000ff0677ac */ /* 0x000e220008000a00 */
[----:B------:R-:W-:Y:S02]  /*08b0*/  UIADD3 UR8, UPT, UPT, -UR8, URZ, URZ ;  /* 0x000000ff08087290 */ /* 0x000fe4000fffe1ff */
[----:B0-----:R-:W-:-:S12]  /*08c0*/  UIMAD.WIDE.U32 UR4, UR4, 0x8, UR6 ;  /* 0x00000008040478a5 */ /* 0x001fd8000f8e0006 */
.L_x_18:
[----:B------:R-:W-:Y:S01]  /*08d0*/  IMAD.U32 R4, RZ, RZ, UR4 ;  /* 0x00000004ff047e24 */ /* 0x000fe2000f8e00ff */
[----:B------:R-:W-:-:S06]  /*08e0*/  MOV R5, UR5 ;  /* 0x0000000500057c02 */ /* 0x000fcc0008000f00 */
[----:B------:R-:W1:Y:S01]  /*08f0*/  LDG.E.64 R4, desc[UR10][R4.64] ;  /* 0x0000000a04047981 */ /* 0x000e62000c1e1b00 */
[----:B------:R-:W-:Y:S02]  /*0900*/  UIADD3 UR4, UP0, UPT, UR4, 0x8, URZ ;  /* 0x0000000804047890 */ /* 0x000fe4000ff1e0ff */
[----:B------:R-:W-:Y:S02]  /*0910*/  UIADD3 UR8, UPT, UPT, UR8, 0x1, URZ ;  /* 0x0000000108087890 */ /* 0x000fe4000fffe0ff */
[----:B------:R-:W-:Y:S02]  /*0920*/  UIADD3.X UR5, UPT, UPT, URZ, UR5, URZ, UP0, !UPT ;  /* 0x00000005ff057290 */ /* 0x000fe400087fe4ff */
[----:B------:R-:W-:Y:S01]  /*0930*/  UISETP.NE.AND UP0, UPT, UR8, URZ, UPT ;  /* 0x000000ff0800728c */ /* 0x000fe2000bf05270 */
[----:B012-45:R-:W-:-:S07]  /*0940*/  DADD R6, R4, R6 ;  /* 0x0000000004067229 */ /* 0x037fce0000000006 */
[----:B------:R0:W-:Y:S01]  /*0950*/  STG.E.64 desc[UR10][R2.64], R6 ;  /* 0x0000000602007986 */ /* 0x0001e2000c101b0a */
[----:B------:R-:W-:Y:S05]  /*0960*/  BRA.U UP0, `(.L_x_18) ;  /* 0xfffffffd00d87547 */ /* 0x000fea000b83ffff */
[----:B------:R-:W-:Y:S05]  /*0970*/  EXIT ;  /* 0x000000000000794d */ /* 0x000fea0003800000 */
.L_x_19:
        /* <DEDUP_REMOVED lines=16> */
.L_x_25:


//--------------------- .text._Z14function_a_gpuPdS_S_i --------------------------
	.section	.text._Z14function_a_gpuPdS_S_i,"ax",@progbits
	.align	128
        .global         _Z14function_a_gpuPdS_S_i
        .type           _Z14function_a_gpuPdS_S_i,@function
        .size           _Z14function_a_gpuPdS_S_i,(.L_x_26 - _Z14function_a_gpuPdS_S_i)
        .other          _Z14function_a_gpuPdS_S_i,@"STO_CUDA_ENTRY STV_DEFAULT"
_Z14function_a_gpuPdS_S_i:
.text._Z14function_a_gpuPdS_S_i:
[----:B------:R-:W-:Y:S01]  /*0000*/  LDC R1, c[0x0][0x37c] ;  /* 0x0000df00ff017b82 */ /* 0x000fe20000000800 */
[----:B------:R-:W0:Y:S07]  /*0010*/  S2R R5, SR_TID.X ;  /* 0x0000000000057919 */ /* 0x000e2e0000002100 */
[----:B------:R-:W0:Y:S01]  /*0020*/  S2UR UR6, SR_CTAID.X ;  /* 0x00000000000679c3 */ /* 0x000e220000002500 */
[----:B------:R-:W1:Y:S01]  /*0030*/  LDCU UR7, c[0x0][0x398] ;  /* 0x00007300ff0777ac */ /* 0x000e620008000800 */
[----:B------:R-:W2:Y:S06]  /*0040*/  LDCU.64 UR4, c[0x0][0x358] ;  /* 0x00006b00ff0477ac */ /* 0x000eac0008000a00 */
[----:B------:R-:W0:Y:S08]  /*0050*/  LDC R0, c[0x0][0x360] ;  /* 0x0000d800ff007b82 */ /* 0x000e300000000800 */
[----:B------:R-:W3:Y:S01]  /*0060*/  LDC.64 R2, c[0x0][0x390] ;  /* 0x0000e400ff027b82 */ /* 0x000ee20000000a00 */
[----:B0-----:R-:W-:-:S05]  /*0070*/  IMAD R5, R0, UR6, R5 ;  /* 0x0000000600057c24 */ /* 0x001fca000f8e0205 */
[C---:B-1----:R-:W-:Y:S01]  /*0080*/  ISETP.GE.U32.AND P0, PT, R5.reuse, UR7, PT ;  /* 0x0000000705007c0c */ /* 0x042fe2000bf06070 */
[----:B---3--:R-:W-:-:S05]  /*0090*/  IMAD.WIDE R2, R5, 0x8, R2 ;  /* 0x0000000805027825 */ /* 0x008fca00078e0202 */
[----:B--2---:R0:W-:Y:S07]  /*00a0*/  STG.E.64 desc[UR4][R2.64], RZ ;  /* 0x000000ff02007986 */ /* 0x0041ee000c101b04 */
[----:B------:R-:W-:Y:S05]  /*00b0*/  @P0 EXIT ;  /* 0x000000000000094d */ /* 0x000fea0003800000 */
[----:B------:R-:W1:Y:S01]  /*00c0*/  LDC.64 R10, c[0x0][0x380] ;  /* 0x0000e000ff0a7b82 */ /* 0x000e620000000a00 */
[----:B------:R-:W2:Y:S01]  /*00d0*/  LDCU UR6, c[0x0][0x370] ;  /* 0x00006e00ff0677ac */ /* 0x000ea20008000800 */
[----:B------:R-:W-:Y:S02]  /*00e0*/  MOV R15, R5 ;  /* 0x00000005000f7202 */ /* 0x000fe40000000f00 */
[----:B------:R-:W-:-:S04]  /*00f0*/  CS2R R4, SRZ ;  /* 0x0000000000047805 */ /* 0x000fc8000001ff00 */
[----:B------:R-:W3:Y:S01]  /*0100*/  LDC.64 R12, c[0x0][0x388] ;  /* 0x0000e200ff0c7b82 */ /* 0x000ee20000000a00 */
[----:B--2---:R-:W-:-:S07]  /*0110*/  IMAD R0, R0, UR6, RZ ;  /* 0x0000000600007c24 */ /* 0x004fce000f8e02ff */
.L_x_20:
[----:B-1----:R-:W-:-:S04]  /*0120*/  IMAD.WIDE.U32 R6, R15, 0x8, R10 ;  /* 0x000000080f067825 */ /* 0x002fc800078e000a */
[----:B---3--:R-:W-:Y:S02]  /*0130*/  IMAD.WIDE.U32 R8, R15, 0x8, R12 ;  /* 0x000000080f087825 */ /* 0x008fe400078e000c */
[----:B--2---:R-:W2:Y:S04]  /*0140*/  LDG.E.64 R6, desc[UR4][R6.64] ;  /* 0x0000000406067981 */ /* 0x004ea8000c1e1b00 */
[----:B------:R-:W2:Y:S01]  /*0150*/  LDG.E.64 R8, desc[UR4][R8.64] ;  /* 0x0000000408087981 */ /* 0x000ea2000c1e1b00 */
[----:B------:R-:W-:-:S04]  /*0160*/  IADD3 R15, PT, PT, R0, R15, RZ ;  /* 0x0000000f000f7210 */ /* 0x000fc80007ffe0ff */
[----:B------:R-:W-:Y:S01]  /*0170*/  ISETP.GE.U32.AND P0, PT, R15, UR7, PT ;  /* 0x000000070f007c0c */ /* 0x000fe2000bf06070 */
[----:B--2---:R-:W-:-:S07]  /*0180*/  DFMA R4, R6, R8, R4 ;  /* 0x000000080604722b */ /* 0x004fce0000000004 */
[----:B------:R2:W-:Y:S05]  /*0190*/  STG.E.64 desc[UR4][R2.64], R4 ;  /* 0x0000000402007986 */ /* 0x0005ea000c101b04 */
[----:B------:R-:W-:Y:S05]  /*01a0*/  @!P0 BRA `(.L_x_20) ;  /* 0xfffffffc00dc8947 */ /* 0x000fea000383ffff */
[----:B------:R-:W-:Y:S05]  /*01b0*/  EXIT ;  /* 0x000000000000794d */ /* 0x000fea0003800000 */
.L_x_21:
        /* <DEDUP_REMOVED lines=12> */
.L_x_26:


//--------------------- .nv.shared.reserved.0     --------------------------
	.section	.nv.shared.reserved.0,"aw",@nobits
	.weak		__nv_reservedSMEM_offset_0_alias
	.size		__nv_reservedSMEM_offset_0_alias, 0, 64
	.other		__nv_reservedSMEM_offset_0_alias,@"STO_CUDA_RESERVED_SHARED STV_DEFAULT"
__nv_reservedSMEM_offset_0_alias:
	.zero		0
	.zero		64


//--------------------- .nv.constant0._Z14function_d_gpudPKdS0_Pdi --------------------------
	.section	.nv.constant0._Z14function_d_gpudPKdS0_Pdi,"a",@progbits
	.sectionflags	@""
	.align	4
.nv.constant0._Z14function_d_gpudPKdS0_Pdi:
	.zero		932


//--------------------- .nv.constant0._Z14function_c_gpuPdS_S_i --------------------------
	.section	.nv.constant0._Z14function_c_gpuPdS_S_i,"a",@progbits
	.sectionflags	@""
	.align	4
.nv.constant0._Z14function_c_gpuPdS_S_i:
	.zero		924


//--------------------- .nv.constant0._Z14function_b_gpuPdS_S_i --------------------------
	.section	.nv.constant0._Z14function_b_gpuPdS_S_i,"a",@progbits
	.sectionflags	@""
	.align	4
.nv.constant0._Z14function_b_gpuPdS_S_i:
	.zero		924


//--------------------- .nv.constant0._Z17sum_func_a_resultPKdPd --------------------------
	.section	.nv.constant0._Z17sum_func_a_resultPKdPd,"a",@progbits
	.sectionflags	@""
	.align	4
.nv.constant0._Z17sum_func_a_resultPKdPd:
	.zero		912


//--------------------- .nv.constant0._Z14function_a_gpuPdS_S_i --------------------------
	.section	.nv.constant0._Z14function_a_gpuPdS_S_i,"a",@progbits
	.sectionflags	@""
	.align	4
.nv.constant0._Z14function_a_gpuPdS_S_i:
	.zero		924


//--------------------- SYMBOLS --------------------------

	.type		.nv.reservedSmem.offset0,@object
	.size		.nv.reservedSmem.offset0,0x4
